def attn_fwd(
    Q,
    K,
    V,
    Out,
    Lse,
    sm_scale,
    stride_qz,
    stride_qh,
    stride_qm,
    stride_qk,
    stride_kz,
    stride_kh,
    stride_kn,
    stride_kk,
    stride_vz,
    stride_vh,
    stride_vn,
    stride_vk,
    stride_oz,
    stride_oh,
    stride_om,
    stride_ok,
    seqlen_q,
    seqlen_k,
    BLOCK_M: tl.constexpr,
    BLOCK_N: tl.constexpr,
    HEAD_DIM: tl.constexpr,
    CAUSAL: tl.constexpr,
):
    start_m = tl.program_id(0)
    off_hz = tl.program_id(1)
    q_off = off_hz * stride_qh
    k_off = off_hz * stride_kh
    v_off = off_hz * stride_vh
    offs_m = start_m * BLOCK_M + tl.arange(0, BLOCK_M)
    offs_d = tl.arange(0, HEAD_DIM)
    offs_n = tl.arange(0, BLOCK_N)
    q_ptrs = Q + q_off + offs_m[:, None] * stride_qm + offs_d[None, :] * stride_qk
    k_ptrs = K + k_off + offs_d[:, None] * stride_kk + offs_n[None, :] * stride_kn
    v_ptrs = V + v_off + offs_n[:, None] * stride_vn + offs_d[None, :] * stride_vk
    m_i = tl.full([BLOCK_M], float("-inf"), dtype=tl.float32)
    l_i = tl.zeros([BLOCK_M], dtype=tl.float32) + 1.0
    acc = tl.zeros([BLOCK_M, HEAD_DIM], dtype=tl.float32)
    q = tl.load(q_ptrs)
    acc, l_i, m_i = _attn_fwd_inner(
        acc,
        l_i,
        m_i,
        q,
        k_ptrs,
        v_ptrs,
        sm_scale,
        stride_kn,
        stride_vn,
        start_m,
        seqlen_k,
        BLOCK_M,
        BLOCK_N,
        HEAD_DIM,
        CAUSAL,
    )
    acc = acc / l_i[:, None]
    lse = m_i + tl.math.log2(l_i) / 1.4426950408889634
    o_ptrs = (
        Out
        + off_hz * stride_oh
        + offs_m[:, None] * stride_om
        + offs_d[None, :] * stride_ok
    )
    tl.store(o_ptrs, acc.to(Out.dtype.element_ty))
    tl.store(Lse + off_hz * seqlen_q + offs_m, lse)

# config = {"BLOCK_M": 256, "BLOCK_N": 16, "HEAD_DIM": 128, "arch": "sm_90", "causal": true, "dtype": "fp16", "num_stages": 2, "num_warps": 8}
# arch = sm_90


// ===== COMPILED SASS (sm_90a) =====

	.target	sm_90a

	.elftype	@"ET_EXEC"


//--------------------- .note.nv.tkinfo           --------------------------
	.section	.note.nv.tkinfo,"",@"SHT_NOTE"
	.sectionflags	@"SHF_NOTE_NV_TKINFO"
	.tkinfo
        /*0018*/ 	.word	0x00000002
        /*0030*/ 	.string	""
        /*0030*/ 	.string	"ptxas"
        /*0030*/ 	.string	"Cuda compilation tools, release 13.0, V13.0.88"
        /*0030*/ 	.string	"Build cuda_13.0.r13.0/compiler.36424714_0"
        /*0030*/ 	.string	"-v  -suppress-debug-info  -lineinfo  -arch sm_90a "



//--------------------- .note.nv.cuinfo           --------------------------
	.section	.note.nv.cuinfo,"",@"SHT_NOTE"
	.sectionflags	@"SHF_NOTE_NV_CUINFO"
        /*0018*/ 	.short	0x0002
        /*001a*/ 	.short	0x005a
        /*001c*/ 	.short	0x0082
	.zero		2


//--------------------- .nv.info                  --------------------------
	.section	.nv.info,"",@"SHT_CUDA_INFO"
	.align	4


	//----- nvinfo : EIATTR_REGCOUNT
	.align		4
        /*0000*/ 	.byte	0x04, 0x2f
        /*0002*/ 	.short	(.L_2 - .L_1)
	.align		4
.L_1:
        /*0004*/ 	.word	index@(attn_fwd)
        /*0008*/ 	.word	0x000000fe


	//----- nvinfo : EIATTR_FRAME_SIZE
	.align		4
.L_2:
        /*000c*/ 	.byte	0x04, 0x11
        /*000e*/ 	.short	(.L_4 - .L_3)
	.align		4
.L_3:
        /*0010*/ 	.word	index@(attn_fwd)
        /*0014*/ 	.word	0x00000000


	//----- nvinfo : EIATTR_MIN_STACK_SIZE
	.align		4
.L_4:
        /*0018*/ 	.byte	0x04, 0x12
        /*001a*/ 	.short	(.L_6 - .L_5)
	.align		4
.L_5:
        /*001c*/ 	.word	index@(attn_fwd)
        /*0020*/ 	.word	0x00000000
.L_6:


//--------------------- .nv.compat                --------------------------
	.section	.nv.compat,"",@"SHT_CUDA_COMPAT_INFO"
	.align	4
        /*0000*/ 	.byte	0x02, 0x09, 0x01, 0x00, 0x02, 0x02, 0x04, 0x00, 0x02, 0x05, 0x05, 0x00, 0x03, 0x07, 0x01, 0x01
        /*0010*/ 	.byte	0x02, 0x03, 0x00, 0x00, 0x02, 0x06, 0x01, 0x00, 0x04, 0x0b, 0x08, 0x00, 0x00, 0x00, 0x00, 0x00
        /*0020*/ 	.byte	0x00, 0x00, 0x00, 0x00


//--------------------- .nv.info.attn_fwd         --------------------------
	.section	.nv.info.attn_fwd,"",@"SHT_CUDA_INFO"
	.sectionflags	@""
	.align	4


	//----- nvinfo : EIATTR_CUDA_API_VERSION
	.align		4
        /*0000*/ 	.byte	0x04, 0x37
        /*0002*/ 	.short	(.L_8 - .L_7)
.L_7:
        /*0004*/ 	.word	0x00000082


	//----- nvinfo : EIATTR_KPARAM_INFO
	.align		4
.L_8:
        /*0008*/ 	.byte	0x04, 0x17
        /*000a*/ 	.short	(.L_10 - .L_9)
.L_9:
        /*000c*/ 	.word	0x00000000
        /*0010*/ 	.short	0x0019
        /*0012*/ 	.short	0x0080
        /*0014*/ 	.byte	0x00, 0xf4, 0x21, 0x00


	//----- nvinfo : EIATTR_KPARAM_INFO
	.align		4
.L_10:
        /*0018*/ 	.byte	0x04, 0x17
        /*001a*/ 	.short	(.L_12 - .L_11)
.L_11:
        /*001c*/ 	.word	0x00000000
        /*0020*/ 	.short	0x0018
        /*0022*/ 	.short	0x0078
        /*0024*/ 	.byte	0x00, 0xf4, 0x21, 0x00


	//----- nvinfo : EIATTR_KPARAM_INFO
	.align		4
.L_12:
        /*0028*/ 	.byte	0x04, 0x17
        /*002a*/ 	.short	(.L_14 - .L_13)
.L_13:
        /*002c*/ 	.word	0x00000000
        /*0030*/ 	.short	0x0017
        /*0032*/ 	.short	0x0070
        /*0034*/ 	.byte	0x00, 0xf0, 0x11, 0x00


	//----- nvinfo : EIATTR_KPARAM_INFO
	.align		4
.L_14:
        /*0038*/ 	.byte	0x04, 0x17
        /*003a*/ 	.short	(.L_16 - .L_15)
.L_15:
        /*003c*/ 	.word	0x00000000
        /*0040*/ 	.short	0x0016
        /*0042*/ 	.short	0x006c
        /*0044*/ 	.byte	0x00, 0xf0, 0x11, 0x00


	//----- nvinfo : EIATTR_KPARAM_INFO
	.align		4
.L_16:
        /*0048*/ 	.byte	0x04, 0x17
        /*004a*/ 	.short	(.L_18 - .L_17)
.L_17:
        /*004c*/ 	.word	0x00000000
        /*0050*/ 	.short	0x0015
        /*0052*/ 	.short	0x0068
        /*0054*/ 	.byte	0x00, 0xf0, 0x11, 0x00


	//----- nvinfo : EIATTR_KPARAM_INFO
	.align		4
.L_18:
        /*0058*/ 	.byte	0x04, 0x17
        /*005a*/ 	.short	(.L_20 - .L_19)
.L_19:
        /*005c*/ 	.word	0x00000000
        /*0060*/ 	.short	0x0014
        /*0062*/ 	.short	0x0064
        /*0064*/ 	.byte	0x00, 0xf0, 0x11, 0x00


	//----- nvinfo : EIATTR_KPARAM_INFO
	.align		4
.L_20:
        /*0068*/ 	.byte	0x04, 0x17
        /*006a*/ 	.short	(.L_22 - .L_21)
.L_21:
        /*006c*/ 	.word	0x00000000
        /*0070*/ 	.short	0x0013
        /*0072*/ 	.short	0x0060
        /*0074*/ 	.byte	0x00, 0xf0, 0x11, 0x00


	//----- nvinfo : EIATTR_KPARAM_INFO
	.align		4
.L_22:
        /*0078*/ 	.byte	0x04, 0x17
        /*007a*/ 	.short	(.L_24 - .L_23)
.L_23:
        /*007c*/ 	.word	0x00000000
        /*0080*/ 	.short	0x0012
        /*0082*/ 	.short	0x005c
        /*0084*/ 	.byte	0x00, 0xf0, 0x11, 0x00


	//----- nvinfo : EIATTR_KPARAM_INFO
	.align		4
.L_24:
        /*0088*/ 	.byte	0x04, 0x17
        /*008a*/ 	.short	(.L_26 - .L_25)
.L_25:
        /*008c*/ 	.word	0x00000000
        /*0090*/ 	.short	0x0011
        /*0092*/ 	.short	0x0058
        /*0094*/ 	.byte	0x00, 0xf0, 0x11, 0x00


	//----- nvinfo : EIATTR_KPARAM_INFO
	.align		4
.L_26:
        /*0098*/ 	.byte	0x04, 0x17
        /*009a*/ 	.short	(.L_28 - .L_27)
.L_27:
        /*009c*/ 	.word	0x00000000
        /*00a0*/ 	.short	0x0010
        /*00a2*/ 	.short	0x0054
        /*00a4*/ 	.byte	0x00, 0xf0, 0x11, 0x00


	//----- nvinfo : EIATTR_KPARAM_INFO
	.align		4
.L_28:
        /*00a8*/ 	.byte	0x04, 0x17
        /*00aa*/ 	.short	(.L_30 - .L_29)
.L_29:
        /*00ac*/ 	.word	0x00000000
        /*00b0*/ 	.short	0x000f
        /*00b2*/ 	.short	0x0050
        /*00b4*/ 	.byte	0x00, 0xf0, 0x11, 0x00


	//----- nvinfo : EIATTR_KPARAM_INFO
	.align		4
.L_30:
        /*00b8*/ 	.byte	0x04, 0x17
        /*00ba*/ 	.short	(.L_32 - .L_31)
.L_31:
        /*00bc*/ 	.word	0x00000000
        /*00c0*/ 	.short	0x000e
        /*00c2*/ 	.short	0x004c
        /*00c4*/ 	.byte	0x00, 0xf0, 0x11, 0x00


	//----- nvinfo : EIATTR_KPARAM_INFO
	.align		4
.L_32:
        /*00c8*/ 	.byte	0x04, 0x17
        /*00ca*/ 	.short	(.L_34 - .L_33)
.L_33:
        /*00cc*/ 	.word	0x00000000
        /*00d0*/ 	.short	0x000d
        /*00d2*/ 	.short	0x0048
        /*00d4*/ 	.byte	0x00, 0xf0, 0x11, 0x00


	//----- nvinfo : EIATTR_KPARAM_INFO
	.align		4
.L_34:
        /*00d8*/ 	.byte	0x04, 0x17
        /*00da*/ 	.short	(.L_36 - .L_35)
.L_35:
        /*00dc*/ 	.word	0x00000000
        /*00e0*/ 	.short	0x000c
        /*00e2*/ 	.short	0x0044
        /*00e4*/ 	.byte	0x00, 0xf0, 0x11, 0x00


	//----- nvinfo : EIATTR_KPARAM_INFO
	.align		4
.L_36:
        /*00e8*/ 	.byte	0x04, 0x17
        /*00ea*/ 	.short	(.L_38 - .L_37)
.L_37:
        /*00ec*/ 	.word	0x00000000
        /*00f0*/ 	.short	0x000b
        /*00f2*/ 	.short	0x0040
        /*00f4*/ 	.byte	0x00, 0xf0, 0x11, 0x00


	//----- nvinfo : EIATTR_KPARAM_INFO
	.align		4
.L_38:
        /*00f8*/ 	.byte	0x04, 0x17
        /*00fa*/ 	.short	(.L_40 - .L_39)
.L_39:
        /*00fc*/ 	.word	0x00000000
        /*0100*/ 	.short	0x000a
        /*0102*/ 	.short	0x003c
        /*0104*/ 	.byte	0x00, 0xf0, 0x11, 0x00


	//----- nvinfo : EIATTR_KPARAM_INFO
	.align		4
.L_40:
        /*0108*/ 	.byte	0x04, 0x17
        /*010a*/ 	.short	(.L_42 - .L_41)
.L_41:
        /*010c*/ 	.word	0x00000000
        /*0110*/ 	.short	0x0009
        /*0112*/ 	.short	0x0038
        /*0114*/ 	.byte	0x00, 0xf0, 0x11, 0x00


	//----- nvinfo : EIATTR_KPARAM_INFO
	.align		4
.L_42:
        /*0118*/ 	.byte	0x04, 0x17
        /*011a*/ 	.short	(.L_44 - .L_43)
.L_43:
        /*011c*/ 	.word	0x00000000
        /*0120*/ 	.short	0x0008
        /*0122*/ 	.short	0x0034
        /*0124*/ 	.byte	0x00, 0xf0, 0x11, 0x00


	//----- nvinfo : EIATTR_KPARAM_INFO
	.align		4
.L_44:
        /*0128*/ 	.byte	0x04, 0x17
        /*012a*/ 	.short	(.L_46 - .L_45)
.L_45:
        /*012c*/ 	.word	0x00000000
        /*0130*/ 	.short	0x0007
        /*0132*/ 	.short	0x0030
        /*0134*/ 	.byte	0x00, 0xf0, 0x11, 0x00


	//----- nvinfo : EIATTR_KPARAM_INFO
	.align		4
.L_46:
        /*0138*/ 	.byte	0x04, 0x17
        /*013a*/ 	.short	(.L_48 - .L_47)
.L_47:
        /*013c*/ 	.word	0x00000000
        /*0140*/ 	.short	0x0006
        /*0142*/ 	.short	0x002c
        /*0144*/ 	.byte	0x00, 0xf0, 0x11, 0x00


	//----- nvinfo : EIATTR_KPARAM_INFO
	.align		4
.L_48:
        /*0148*/ 	.byte	0x04, 0x17
        /*014a*/ 	.short	(.L_50 - .L_49)
.L_49:
        /*014c*/ 	.word	0x00000000
        /*0150*/ 	.short	0x0005
        /*0152*/ 	.short	0x0028
        /*0154*/ 	.byte	0x00, 0xf0, 0x11, 0x00


	//----- nvinfo : EIATTR_KPARAM_INFO
	.align		4
.L_50:
        /*0158*/ 	.byte	0x04, 0x17
        /*015a*/ 	.short	(.L_52 - .L_51)
.L_51:
        /*015c*/ 	.word	0x00000000
        /*0160*/ 	.short	0x0004
        /*0162*/ 	.short	0x0020
        /*0164*/ 	.byte	0x00, 0xf4, 0x21, 0x00


	//----- nvinfo : EIATTR_KPARAM_INFO
	.align		4
.L_52:
        /*0168*/ 	.byte	0x04, 0x17
        /*016a*/ 	.short	(.L_54 - .L_53)
.L_53:
        /*016c*/ 	.word	0x00000000
        /*0170*/ 	.short	0x0003
        /*0172*/ 	.short	0x0018
        /*0174*/ 	.byte	0x00, 0xf4, 0x21, 0x00


	//----- nvinfo : EIATTR_KPARAM_INFO
	.align		4
.L_54:
        /*0178*/ 	.byte	0x04, 0x17
        /*017a*/ 	.short	(.L_56 - .L_55)
.L_55:
        /*017c*/ 	.word	0x00000000
        /*0180*/ 	.short	0x0002
        /*0182*/ 	.short	0x0010
        /*0184*/ 	.byte	0x00, 0xf4, 0x21, 0x00


	//----- nvinfo : EIATTR_KPARAM_INFO
	.align		4
.L_56:
        /*0188*/ 	.byte	0x04, 0x17
        /*018a*/ 	.short	(.L_58 - .L_57)
.L_57:
        /*018c*/ 	.word	0x00000000
        /*0190*/ 	.short	0x0001
        /*0192*/ 	.short	0x0008
        /*0194*/ 	.byte	0x00, 0xf4, 0x21, 0x00


	//----- nvinfo : EIATTR_KPARAM_INFO
	.align		4
.L_58:
        /*0198*/ 	.byte	0x04, 0x17
        /*019a*/ 	.short	(.L_60 - .L_59)
.L_59:
        /*019c*/ 	.word	0x00000000
        /*01a0*/ 	.short	0x0000
        /*01a2*/ 	.short	0x0000
        /*01a4*/ 	.byte	0x00, 0xf4, 0x21, 0x00


	//----- nvinfo : EIATTR_SPARSE_MMA_MASK
	.align		4
.L_60:
        /*01a8*/ 	.byte	0x03, 0x50
        /*01aa*/ 	.short	0x0000


	//----- nvinfo : EIATTR_MAXREG_COUNT
	.align		4
        /*01ac*/ 	.byte	0x03, 0x1b
        /*01ae*/ 	.short	0x00ff


	//----- nvinfo : EIATTR_NUM_BARRIERS
	.align		4
        /*01b0*/ 	.byte	0x02, 0x4c
        /*01b2*/ 	.byte	0x01
	.zero		1


	//----- nvinfo : EIATTR_MERCURY_ISA_VERSION
	.align		4
        /*01b4*/ 	.byte	0x03, 0x5f
        /*01b6*/ 	.short	0x0101


	//----- nvinfo : EIATTR_COOP_GROUP_MASK_REGIDS
	.align		4
        /*01b8*/ 	.byte	0x04, 0x29
        /*01ba*/ 	.short	(.L_62 - .L_61)


	//   ....[0]....
.L_61:
        /*01bc*/ 	.word	0xffffffff


	//   ....[1]....
        /*01c0*/ 	.word	0xffffffff


	//   ....[2]....
        /*01c4*/ 	.word	0xffffffff


	//   ....[3]....
        /*01c8*/ 	.word	0xffffffff


	//   ....[4]....
        /*01cc*/ 	.word	0xffffffff


	//   ....[5]....
        /*01d0*/ 	.word	0xffffffff


	//   ....[6]....
        /*01d4*/ 	.word	0xffffffff


	//   ....[7]....
        /*01d8*/ 	.word	0xffffffff


	//   ....[8]....
        /*01dc*/ 	.word	0xffffffff


	//   ....[9]....
        /*01e0*/ 	.word	0xffffffff


	//   ....[10]....
        /*01e4*/ 	.word	0xffffffff


	//   ....[11]....
        /*01e8*/ 	.word	0xffffffff


	//   ....[12]....
        /*01ec*/ 	.word	0xffffffff


	//   ....[13]....
        /*01f0*/ 	.word	0xffffffff


	//   ....[14]....
        /*01f4*/ 	.word	0xffffffff


	//   ....[15]....
        /*01f8*/ 	.word	0xffffffff


	//----- nvinfo : EIATTR_COOP_GROUP_INSTR_OFFSETS
	.align		4
.L_62:
        /*01fc*/ 	.byte	0x04, 0x28
        /*01fe*/ 	.short	(.L_64 - .L_63)


	//   ....[0]....
.L_63:
        /*0200*/ 	.word	0x00004540


	//   ....[1]....
        /*0204*/ 	.word	0x000046b0


	//   ....[2]....
        /*0208*/ 	.word	0x000046c0


	//   ....[3]....
        /*020c*/ 	.word	0x00004930


	//   ....[4]....
        /*0210*/ 	.word	0x00004990


	//   ....[5]....
        /*0214*/ 	.word	0x000049a0


	//   ....[6]....
        /*0218*/ 	.word	0x000049d0


	//   ....[7]....
        /*021c*/ 	.word	0x00004a10


	//   ....[8]....
        /*0220*/ 	.word	0x000057e0


	//   ....[9]....
        /*0224*/ 	.word	0x000057f0


	//   ....[10]....
        /*0228*/ 	.word	0x00005800


	//   ....[11]....
        /*022c*/ 	.word	0x00005810


	//   ....[12]....
        /*0230*/ 	.word	0x00005870


	//   ....[13]....
        /*0234*/ 	.word	0x00005890


	//   ....[14]....
        /*0238*/ 	.word	0x000058a0


	//   ....[15]....
        /*023c*/ 	.word	0x000058b0


	//----- nvinfo : EIATTR_EXIT_INSTR_OFFSETS
	.align		4
.L_64:
        /*0240*/ 	.byte	0x04, 0x1c
        /*0242*/ 	.short	(.L_66 - .L_65)


	//   ....[0]....
.L_65:
        /*0244*/ 	.word	0x0000b960


	//----- nvinfo : EIATTR_REQNTID
	.align		4
.L_66:
        /*0248*/ 	.byte	0x04, 0x10
        /*024a*/ 	.short	(.L_68 - .L_67)
.L_67:
        /*024c*/ 	.word	0x00000100
        /*0250*/ 	.word	0x00000001
        /*0254*/ 	.word	0x00000001


	//----- nvinfo : EIATTR_CBANK_PARAM_SIZE
	.align		4
.L_68:
        /*0258*/ 	.byte	0x03, 0x19
        /*025a*/ 	.short	0x0088


	//----- nvinfo : EIATTR_PARAM_CBANK
	.align		4
        /*025c*/ 	.byte	0x04, 0x0a
        /*025e*/ 	.short	(.L_70 - .L_69)
	.align		4
.L_69:
        /*0260*/ 	.word	index@(.nv.constant0.attn_fwd)
        /*0264*/ 	.short	0x0210
        /*0266*/ 	.short	0x0088


	//----- nvinfo : EIATTR_SW_WAR
	.align		4
.L_70:
        /*0268*/ 	.byte	0x04, 0x36
        /*026a*/ 	.short	(.L_72 - .L_71)
.L_71:
        /*026c*/ 	.word	0x00000008
.L_72:


//--------------------- .nv.callgraph             --------------------------
	.section	.nv.callgraph,"",@"SHT_CUDA_CALLGRAPH"
	.align	4
	.sectionentsize	8
	.align		4
        /*0000*/ 	.word	0x00000000
	.align		4
        /*0004*/ 	.word	0xffffffff
	.align		4
        /*0008*/ 	.word	0x00000000
	.align		4
        /*000c*/ 	.word	0xfffffffe
	.align		4
        /*0010*/ 	.word	0x00000000
	.align		4
        /*0014*/ 	.word	0xfffffffd
	.align		4
        /*0018*/ 	.word	0x00000000
	.align		4
        /*001c*/ 	.word	0xfffffffc


//--------------------- .nv.constant4             --------------------------
	.section	.nv.constant4,"a",@progbits
	.align	8
	.align		8
.nv.constant4:
        /*0000*/ 	.dword	_$_str


//--------------------- .text.attn_fwd            --------------------------
	.section	.text.attn_fwd,"ax",@progbits
	.align	128
        .global         attn_fwd
        .type           attn_fwd,@function
        .size           attn_fwd,(.L_x_3 - attn_fwd)
        .other          attn_fwd,@"STO_CUDA_ENTRY STV_DEFAULT"
attn_fwd:
.text.attn_fwd:
[----:B------:R-:W-:Y:S01]  /*0000*/  LDC R1, c[0x0][0x28] ;  /* 0x00000a00ff017b82 */ /* 0x000fe20000000800 */
[----:B------:R-:W0:Y:S07]  /*0010*/  S2R R3, SR_CTAID.X ;  /* 0x0000000000037919 */ /* 0x000e2e0000002500 */
[----:B------:R-:W1:Y:S01]  /*0020*/  S2UR UR6, SR_CTAID.Y ;  /* 0x00000000000679c3 */ /* 0x000e620000002600 */
[----:B------:R-:W-:Y:S01]  /*0030*/  ULDC.64 UR4, c[0x0][0x240] ;  /* 0x0000900000047ab9 */ /* 0x000fe20000000a00 */
[----:B------:R-:W-:Y:S01]  /*0040*/  ULDC.64 UR48, c[0x0][0x208] ;  /* 0x0000820000307ab9 */ /* 0x000fe20000000a00 */
[----:B------:R-:W0:Y:S05]  /*0050*/  S2R R0, SR_TID.X ;  /* 0x0000000000007919 */ /* 0x000e2a0000002100 */
[----:B------:R-:W2:Y:S08]  /*0060*/  LDC.64 R6, c[0x0][0x210] ;  /* 0x00008400ff067b82 */ /* 0x000eb00000000a00 */
[----:B------:R-:W3:Y:S01]  /*0070*/  LDC R241, c[0x0][0x248] ;  /* 0x00009200fff17b82 */ /* 0x000ee20000000800 */
[----:B-1----:R-:W-:-:S04]  /*0080*/  UIMAD UR4, UR6, UR4, URZ ;  /* 0x00000004060472a4 */ /* 0x002fc8000f8e023f */
[----:B------:R-:W-:Y:S01]  /*0090*/  USHF.L.U32 UR7, UR4, 0x1, URZ ;  /* 0x0000000104077899 */ /* 0x000fe2000800063f */
[----:B0-----:R-:W-:-:S05]  /*00a0*/  PRMT R2, R0, 0x6540, R3 ;  /* 0x0000654000027816 */ /* 0x001fca0000000003 */
[----:B------:R-:W-:Y:S01]  /*00b0*/  IMAD R4, R2, UR5, RZ ;  /* 0x0000000502047c24 */ /* 0x000fe2000f8e02ff */
[----:B------:R-:W-:Y:S01]  /*00c0*/  UIMAD.WIDE UR4, UR4, 0x2, URZ ;  /* 0x00000002040478a5 */ /* 0x000fe2000f8e023f */
[----:B---3--:R-:W-:Y:S02]  /*00d0*/  IMAD.SHL.U32 R5, R241, 0x8, RZ ;  /* 0x00000008f1057824 */ /* 0x008fe400078e00ff */
[C---:B------:R-:W-:Y:S02]  /*00e0*/  IMAD.SHL.U32 R249, R4.reuse, 0x2, RZ ;  /* 0x0000000204f97824 */ /* 0x040fe400078e00ff */
[----:B------:R-:W-:-:S03]  /*00f0*/  IMAD.HI R4, R4, 0x2, RZ ;  /* 0x0000000204047827 */ /* 0x000fc600078e02ff */
[----:B--2---:R-:W-:Y:S01]  /*0100*/  IADD3 R248, P0, P1, R249, UR7, R6 ;  /* 0x00000007f9f87c10 */ /* 0x004fe2000f91e006 */
[----:B------:R-:W-:-:S03]  /*0110*/  IMAD.SHL.U32 R9, R241, 0x10, RZ ;  /* 0x00000010f1097824 */ /* 0x000fc600078e00ff */
[----:B------:R-:W-:Y:S02]  /*0120*/  IADD3.X R249, R4, UR5, R7, P0, P1 ;  /* 0x0000000504f97c10 */ /* 0x000fe400087e2407 */
[CC--:B------:R-:W-:Y:S01]  /*0130*/  LEA R6, P0, R241.reuse, R248.reuse, 0x4 ;  /* 0x000000f8f1067211 */ /* 0x0c0fe200078020ff */
[C---:B------:R-:W-:Y:S01]  /*0140*/  IMAD R19, R241.reuse, 0x90, RZ ;  /* 0x00000090f1137824 */ /* 0x040fe200078e02ff */
[CC--:B------:R-:W-:Y:S01]  /*0150*/  LEA R8, P1, R241.reuse, R248.reuse, 0x5 ;  /* 0x000000f8f1087211 */ /* 0x0c0fe200078228ff */
[----:B------:R-:W-:Y:S01]  /*0160*/  IMAD R13, R241, 0xa, RZ ;  /* 0x0000000af10d7824 */ /* 0x000fe200078e02ff */
[-C--:B------:R-:W-:Y:S01]  /*0170*/  LEA.HI.X.SX32 R7, R5, R249.reuse, 0x1, P0 ;  /* 0x000000f905077211 */ /* 0x080fe200000f0eff */
[C---:B------:R-:W-:Y:S01]  /*0180*/  IMAD.SHL.U32 R17, R241.reuse, 0x40, RZ ;  /* 0x00000040f1117824 */ /* 0x040fe200078e00ff */
[C---:B------:R-:W-:Y:S01]  /*0190*/  SHF.L.U32 R15, R241.reuse, 0x5, RZ ;  /* 0x00000005f10f7819 */ /* 0x040fe200000006ff */
[C---:B------:R-:W-:Y:S01]  /*01a0*/  IMAD R33, R241.reuse, 0x48, RZ ;  /* 0x00000048f1217824 */ /* 0x040fe200078e02ff */
[CC--:B------:R-:W-:Y:S01]  /*01b0*/  LEA R14, P0, R241.reuse, R248.reuse, 0x6 ;  /* 0x000000f8f10e7211 */ /* 0x0c0fe200078030ff */
[----:B------:R-:W-:Y:S01]  /*01c0*/  IMAD R11, R241, 0x5, RZ ;  /* 0x00000005f10b7824 */ /* 0x000fe200078e02ff */
[-C--:B------:R-:W-:Y:S01]  /*01d0*/  LEA.HI.X.SX32 R9, R9, R249.reuse, 0x1, P1 ;  /* 0x000000f909097211 */ /* 0x080fe200008f0eff */
[----:B------:R-:W-:Y:S01]  /*01e0*/  IMAD R21, R241, 0x14, RZ ;  /* 0x00000014f1157824 */ /* 0x000fe200078e02ff */
[-C--:B------:R-:W-:Y:S01]  /*01f0*/  LEA.HI.X.SX32 R15, R15, R249.reuse, 0x1, P0 ;  /* 0x000000f90f0f7211 */ /* 0x080fe200000f0eff */
[C---:B------:R-:W-:Y:S01]  /*0200*/  IMAD R23, R241.reuse, 0x28, RZ ;  /* 0x00000028f1177824 */ /* 0x040fe200078e02ff */
[CC--:B------:R-:W-:Y:S01]  /*0210*/  LEA R16, P1, R241.reuse, R248.reuse, 0x7 ;  /* 0x000000f8f1107211 */ /* 0x0c0fe200078238ff */
[----:B------:R-:W-:Y:S01]  /*0220*/  IMAD R25, R241, 0x50, RZ ;  /* 0x00000050f1197824 */ /* 0x000fe200078e02ff */
[-C--:B------:R-:W-:Y:S01]  /*0230*/  IADD3 R18, P2, R19, R248.reuse, RZ ;  /* 0x000000f813127210 */ /* 0x080fe20007f5e0ff */
[----:B------:R0:W2:Y:S01]  /*0240*/  LDG.E.U16 R245, desc[UR48][R14.64] ;  /* 0x000000300ef57981 */ /* 0x0000a2000c1e1500 */
[-C--:B------:R-:W-:Y:S01]  /*0250*/  IADD3 R10, P0, R13, R248.reuse, RZ ;  /* 0x000000f80d0a7210 */ /* 0x080fe20007f1e0ff */
[----:B------:R-:W-:Y:S01]  /*0260*/  IMAD R29, R241, 0xb0, RZ ;  /* 0x000000b0f11d7824 */ /* 0x000fe200078e02ff */
[-C--:B------:R-:W-:Y:S01]  /*0270*/  LEA.HI.X.SX32 R17, R17, R249.reuse, 0x1, P1 ;  /* 0x000000f911117211 */ /* 0x080fe200008f0eff */
[----:B------:R-:W-:Y:S01]  /*0280*/  IMAD R27, R241, 0xa0, RZ ;  /* 0x000000a0f11b7824 */ /* 0x000fe200078e02ff */
[-C--:B------:R-:W-:Y:S01]  /*0290*/  LEA.HI.X.SX32 R19, R33, R249.reuse, 0x1, P2 ;  /* 0x000000f921137211 */ /* 0x080fe200010f0eff */
[----:B------:R-:W-:Y:S01]  /*02a0*/  IMAD R103, R241, 0x58, RZ ;  /* 0x00000058f1677824 */ /* 0x000fe200078e02ff */
[----:B------:R-:W-:Y:S01]  /*02b0*/  LEA.HI.X.SX32 R11, R11, R249, 0x1, P0 ;  /* 0x000000f90b0b7211 */ /* 0x000fe200000f0eff */
[----:B------:R1:W3:Y:S01]  /*02c0*/  LDG.E.U16 R244, desc[UR48][R16.64] ;  /* 0x0000003010f47981 */ /* 0x0002e2000c1e1500 */
[----:B------:R-:W-:-:S02]  /*02d0*/  IADD3 R12, P1, R21, R248, RZ ;  /* 0x000000f8150c7210 */ /* 0x000fc40007f3e0ff */
[-C--:B0-----:R-:W-:Y:S01]  /*02e0*/  IADD3 R14, P0, R23, R248.reuse, RZ ;  /* 0x000000f8170e7210 */ /* 0x081fe20007f1e0ff */
[----:B------:R0:W4:Y:S01]  /*02f0*/  LDG.E.U16 R243, desc[UR48][R18.64] ;  /* 0x0000003012f37981 */ /* 0x000122000c1e1500 */
[-C--:B------:R-:W-:Y:S02]  /*0300*/  LEA.HI.X.SX32 R13, R13, R249.reuse, 0x1, P1 ;  /* 0x000000f90d0d7211 */ /* 0x080fe400008f0eff */
[-C--:B------:R-:W-:Y:S01]  /*0310*/  LEA.HI.X.SX32 R15, R21, R249.reuse, 0x1, P0 ;  /* 0x000000f9150f7211 */ /* 0x080fe200000f0eff */
[----:B------:R-:W-:Y:S01]  /*0320*/  IMAD R22, R241, 0xd0, RZ ;  /* 0x000000d0f1167824 */ /* 0x000fe200078e02ff */
[----:B------:R-:W5:Y:S01]  /*0330*/  LDG.E.U16 R5, desc[UR48][R8.64] ;  /* 0x0000003008057981 */ /* 0x000f62000c1e1500 */
[-C--:B-1----:R-:W-:Y:S02]  /*0340*/  IADD3 R16, P1, R25, R248.reuse, RZ ;  /* 0x000000f819107210 */ /* 0x082fe40007f3e0ff */
[-C--:B------:R-:W-:Y:S01]  /*0350*/  IADD3 R20, P2, R27, R248.reuse, RZ ;  /* 0x000000f81b147210 */ /* 0x080fe20007f5e0ff */
[----:B------:R-:W2:Y:S01]  /*0360*/  LDG.E.U16 R6, desc[UR48][R6.64] ;  /* 0x0000003006067981 */ /* 0x000ea2000c1e1500 */
[----:B0-----:R-:W-:Y:S01]  /*0370*/  IADD3 R18, P0, R29, R248, RZ ;  /* 0x000000f81d127210 */ /* 0x001fe20007f1e0ff */
[----:B------:R-:W-:Y:S01]  /*0380*/  IMAD R29, R241, 0x60, RZ ;  /* 0x00000060f11d7824 */ /* 0x000fe200078e02ff */
[-C--:B------:R-:W-:Y:S01]  /*0390*/  LEA.HI.X.SX32 R17, R23, R249.reuse, 0x1, P1 ;  /* 0x000000f917117211 */ /* 0x080fe200008f0eff */
[----:B------:R-:W-:Y:S01]  /*03a0*/  IMAD R23, R241, 0xc0, RZ ;  /* 0x000000c0f1177824 */ /* 0x000fe200078e02ff */
[-C--:B------:R-:W-:Y:S01]  /*03b0*/  LEA.HI.X.SX32 R19, R103, R249.reuse, 0x1, P0 ;  /* 0x000000f967137211 */ /* 0x080fe200000f0eff */
[----:B------:R0:W4:Y:S01]  /*03c0*/  LDG.E.U16 R9, desc[UR48][R12.64] ;  /* 0x000000300c097981 */ /* 0x000122000c1e1500 */
[----:B------:R-:W-:-:S03]  /*03d0*/  LEA.HI.X.SX32 R21, R25, R249, 0x1, P2 ;  /* 0x000000f919157211 */ /* 0x000fc600010f0eff */
[----:B------:R1:W4:Y:S01]  /*03e0*/  LDG.E.U16 R8, desc[UR48][R14.64] ;  /* 0x000000300e087981 */ /* 0x000322000c1e1500 */
[----:B------:R-:W-:-:S03]  /*03f0*/  IMAD R112, R241, 0x18, RZ ;  /* 0x00000018f1707824 */ /* 0x000fc600078e02ff */
[----:B------:R-:W4:Y:S01]  /*0400*/  LDG.E.U16 R7, desc[UR48][R10.64] ;  /* 0x000000300a077981 */ /* 0x000f22000c1e1500 */
[----:B0-----:R-:W-:Y:S01]  /*0410*/  IMAD R13, R241, 0x30, RZ ;  /* 0x00000030f10d7824 */ /* 0x001fe200078e02ff */
[-C--:B------:R-:W-:Y:S02]  /*0420*/  IADD3 R12, P6, R23, R248.reuse, RZ ;  /* 0x000000f8170c7210 */ /* 0x080fe40007fde0ff */
[----:B------:R0:W4:Y:S01]  /*0430*/  LDG.E.U16 R242, desc[UR48][R16.64] ;  /* 0x0000003010f27981 */ /* 0x000122000c1e1500 */
[-C--:B-1----:R-:W-:Y:S02]  /*0440*/  IADD3 R14, P5, R22, R248.reuse, RZ ;  /* 0x000000f8160e7210 */ /* 0x082fe40007fbe0ff */
[----:B------:R-:W-:Y:S01]  /*0450*/  IADD3 R22, P1, R29, R248, RZ ;  /* 0x000000f81d167210 */ /* 0x000fe20007f3e0ff */
[C---:B------:R-:W-:Y:S01]  /*0460*/  IMAD R51, R241.reuse, 0x68, RZ ;  /* 0x00000068f1337824 */ /* 0x040fe200078e02ff */
[----:B------:R1:W4:Y:S01]  /*0470*/  LDG.E.U16 R10, desc[UR48][R18.64] ;  /* 0x00000030120a7981 */ /* 0x000322000c1e1500 */
[----:B------:R-:W-:-:S02]  /*0480*/  IMAD R15, R241, 0x82, RZ ;  /* 0x00000082f10f7824 */ /* 0x000fc400078e02ff */
[C---:B0-----:R-:W-:Y:S01]  /*0490*/  IMAD R17, R241.reuse, 0x70, RZ ;  /* 0x00000070f1117824 */ /* 0x041fe200078e02ff */
[----:B------:R0:W4:Y:S01]  /*04a0*/  LDG.E.U16 R11, desc[UR48][R20.64] ;  /* 0x00000030140b7981 */ /* 0x000122000c1e1500 */
[----:B------:R-:W-:Y:S01]  /*04b0*/  IMAD R31, R241, 0xa2, RZ ;  /* 0x000000a2f11f7824 */ /* 0x000fe200078e02ff */
[-C--:B------:R-:W-:Y:S01]  /*04c0*/  LEA.HI.X.SX32 R23, R13, R249.reuse, 0x1, P1 ;  /* 0x000000f90d177211 */ /* 0x080fe200008f0eff */
[C---:B------:R-:W-:Y:S01]  /*04d0*/  IMAD R36, R241.reuse, 0xc2, RZ ;  /* 0x000000c2f1247824 */ /* 0x040fe200078e02ff */
[----:B------:R-:W3:Y:S01]  /*04e0*/  LDG.E.U16 R4, desc[UR48][R248.64] ;  /* 0x00000030f8047981 */ /* 0x000ee2000c1e1500 */
[----:B-1----:R-:W-:Y:S01]  /*04f0*/  IMAD R19, R241, 0xf0, RZ ;  /* 0x000000f0f1137824 */ /* 0x002fe200078e02ff */
[----:B------:R-:W-:Y:S01]  /*0500*/  IADD3 R18, P4, R13, R248, RZ ;  /* 0x000000f80d127210 */ /* 0x000fe20007f9e0ff */
[----:B------:R-:W-:Y:S01]  /*0510*/  IMAD R25, R241, 0x38, RZ ;  /* 0x00000038f1197824 */ /* 0x000fe200078e02ff */
[----:B------:R-:W-:Y:S01]  /*0520*/  LEA.HI.X.SX32 R13, R29, R249, 0x1, P6 ;  /* 0x000000f91d0d7211 */ /* 0x000fe200030f0eff */
[----:B------:R-:W-:-:S02]  /*0530*/  IMAD R27, R241, 0x41, RZ ;  /* 0x00000041f11b7824 */ /* 0x000fc400078e02ff */
[----:B0-----:R-:W-:Y:S01]  /*0540*/  IMAD R21, R241, 0x92, RZ ;  /* 0x00000092f1157824 */ /* 0x001fe200078e02ff */
[-C--:B------:R-:W-:Y:S01]  /*0550*/  IADD3 R20, P3, R19, R248.reuse, RZ ;  /* 0x000000f813147210 */ /* 0x080fe20007f7e0ff */
[----:B------:R-:W-:Y:S01]  /*0560*/  IMAD R35, R241, 0x49, RZ ;  /* 0x00000049f1237824 */ /* 0x000fe200078e02ff */
[-C--:B------:R-:W-:Y:S01]  /*0570*/  IADD3 R30, P6, R17, R248.reuse, RZ ;  /* 0x000000f8111e7210 */ /* 0x080fe20007fde0ff */
[----:B------:R-:W-:Y:S01]  /*0580*/  IMAD R16, R241, 0xe0, RZ ;  /* 0x000000e0f1107824 */ /* 0x000fe200078e02ff */
[-C--:B------:R-:W-:Y:S01]  /*0590*/  IADD3 R24, P0, R15, R248.reuse, RZ ;  /* 0x000000f80f187210 */ /* 0x080fe20007f1e0ff */
[C---:B------:R-:W-:Y:S01]  /*05a0*/  IMAD R37, R241.reuse, 0x51, RZ ;  /* 0x00000051f1257824 */ /* 0x040fe200078e02ff */
[-C--:B------:R-:W-:Y:S01]  /*05b0*/  LEA.HI.X.SX32 R19, R112, R249.reuse, 0x1, P4 ;  /* 0x000000f970137211 */ /* 0x080fe200020f0eff */
[----:B------:R-:W-:Y:S01]  /*05c0*/  IMAD R41, R241, 0x61, RZ ;  /* 0x00000061f1297824 */ /* 0x000fe200078e02ff */
[-C--:B------:R-:W-:Y:S01]  /*05d0*/  IADD3 R26, P4, R21, R248.reuse, RZ ;  /* 0x000000f8151a7210 */ /* 0x080fe20007f9e0ff */
[----:B------:R-:W-:Y:S01]  /*05e0*/  IMAD R67, R241, 0x12, RZ ;  /* 0x00000012f1437824 */ /* 0x000fe200078e02ff */
[-C--:B------:R-:W-:Y:S01]  /*05f0*/  LEA.HI.X.SX32 R15, R51, R249.reuse, 0x1, P5 ;  /* 0x000000f9330f7211 */ /* 0x080fe200028f0eff */
[----:B------:R-:W-:Y:S01]  /*0600*/  IMAD R145, R241, 0x1c, RZ ;  /* 0x0000001cf1917824 */ /* 0x000fe200078e02ff */
[-C--:B------:R-:W-:Y:S01]  /*0610*/  IADD3 R32, P5, R31, R248.reuse, RZ ;  /* 0x000000f81f207210 */ /* 0x080fe20007fbe0ff */
[----:B------:R-:W-:Y:S01]  /*0620*/  IMAD R34, R241, 0xb2, RZ ;  /* 0x000000b2f1227824 */ /* 0x000fe200078e02ff */
[-C--:B------:R-:W-:Y:S01]  /*0630*/  IADD3 R28, P1, R25, R248.reuse, RZ ;  /* 0x000000f8191c7210 */ /* 0x080fe20007f3e0ff */
[----:B------:R-:W-:Y:S01]  /*0640*/  IMAD R38, R241, 0xd2, RZ ;  /* 0x000000d2f1267824 */ /* 0x000fe200078e02ff */
[-C--:B------:R-:W-:Y:S01]  /*0650*/  LEA.HI.X.SX32 R31, R25, R249.reuse, 0x1, P6 ;  /* 0x000000f9191f7211 */ /* 0x080fe200030f0eff */
[C---:B------:R-:W-:Y:S01]  /*0660*/  IMAD R43, R241.reuse, 0x9, RZ ;  /* 0x00000009f12b7824 */ /* 0x040fe200078e02ff */
[-C--:B------:R-:W-:Y:S01]  /*0670*/  IADD3 R36, P6, R36, R248.reuse, RZ ;  /* 0x000000f824247210 */ /* 0x080fe20007fde0ff */
[----:B------:R-:W-:Y:S01]  /*0680*/  IMAD R49, R241, 0x42, RZ ;  /* 0x00000042f1317824 */ /* 0x000fe200078e02ff */
[-C--:B------:R-:W-:Y:S01]  /*0690*/  LEA.HI.X.SX32 R25, R27, R249.reuse, 0x1, P0 ;  /* 0x000000f91b197211 */ /* 0x080fe200000f0eff */
[----:B------:R-:W-:Y:S01]  /*06a0*/  IMAD R39, R241, 0x59, RZ ;  /* 0x00000059f1277824 */ /* 0x000fe200078e02ff */
[-C--:B------:R-:W-:Y:S01]  /*06b0*/  LEA.HI.X.SX32 R27, R35, R249.reuse, 0x1, P4 ;  /* 0x000000f9231b7211 */ /* 0x080fe200020f0eff */
[----:B------:R-:W-:Y:S01]  /*06c0*/  IMAD R53, R241, 0x69, RZ ;  /* 0x00000069f1357824 */ /* 0x000fe200078e02ff */
[-C--:B------:R-:W-:Y:S01]  /*06d0*/  IADD3 R44, P4, R33, R248.reuse, RZ ;  /* 0x000000f8212c7210 */ /* 0x080fe20007f9e0ff */
        /* <DEDUP_REMOVED lines=14> */
[C---:B------:R-:W-:Y:S01]  /*07c0*/  IMAD R116, R241.reuse, 0x78, RZ ;  /* 0x00000078f1747824 */ /* 0x040fe200078e02ff */
[-C--:B------:R-:W-:Y:S01]  /*07d0*/  IADD3 R38, P2, R38, R248.reuse, RZ ;  /* 0x000000f826267210 */ /* 0x080fe20007f5e0ff */
[----:B------:R-:W-:Y:S01]  /*07e0*/  IMAD R42, R241, 0xf2, RZ ;  /* 0x000000f2f12a7824 */ /* 0x000fe200078e02ff */
[-C--:B------:R-:W-:Y:S01]  /*07f0*/  IADD3 R46, P5, R51, R248.reuse, RZ ;  /* 0x000000f8332e7210 */ /* 0x080fe20007fbe0ff */
[----:B------:R-:W-:Y:S01]  /*0800*/  IMAD R40, R241, 0xe2, RZ ;  /* 0x000000e2f1287824 */ /* 0x000fe200078e02ff */
[-C--:B------:R-:W-:Y:S01]  /*0810*/  LEA.HI.X.SX32 R51, R43, R249.reuse, 0x1, P6 ;  /* 0x000000f92b337211 */ /* 0x080fe200030f0eff */
[----:B------:R-:W-:Y:S01]  /*0820*/  IMAD R59, R241, 0x29, RZ ;  /* 0x00000029f13b7824 */ /* 0x000fe200078e02ff */
[-C--:B------:R-:W-:Y:S01]  /*0830*/  IADD3 R56, P6, R49, R248.reuse, RZ ;  /* 0x000000f831387210 */ /* 0x080fe20007fde0ff */
[----:B------:R-:W-:Y:S01]  /*0840*/  IMAD.SHL.U32 R77, R241, 0x2, RZ ;  /* 0x00000002f14d7824 */ /* 0x000fe200078e00ff */
[-C--:B------:R-:W-:Y:S01]  /*0850*/  LEA.HI.X.SX32 R35, R39, R249.reuse, 0x1, P1 ;  /* 0x000000f927237211 */ /* 0x080fe200008f0eff */
[----:B------:R-:W-:Y:S01]  /*0860*/  IMAD R70, R241, 0x79, RZ ;  /* 0x00000079f1467824 */ /* 0x000fe200078e02ff */
        /* <DEDUP_REMOVED lines=15> */
[C---:B------:R-:W-:Y:S01]  /*0960*/  IMAD R78, R241.reuse, 0xc4, RZ ;  /* 0x000000c4f14e7824 */ /* 0x040fe200078e02ff */
[-C--:B------:R-:W-:Y:S01]  /*0970*/  LEA.HI.X.SX32 R21, R116, R249.reuse, 0x1, P3 ;  /* 0x000000f974157211 */ /* 0x080fe200018f0eff */
[C---:B------:R-:W-:Y:S01]  /*0980*/  IMAD R55, R241.reuse, 0x19, RZ ;  /* 0x00000019f1377824 */ /* 0x040fe200078e02ff */
[-C--:B------:R-:W-:Y:S01]  /*0990*/  IADD3 R42, P0, R42, R248.reuse, RZ ;  /* 0x000000f82a2a7210 */ /* 0x080fe20007f1e0ff */
[C---:B------:R-:W-:Y:S01]  /*09a0*/  IMAD R82, R241.reuse, 0xd4, RZ ;  /* 0x000000d4f1527824 */ /* 0x040fe200078e02ff */
[-C--:B------:R-:W-:Y:S01]  /*09b0*/  IADD3 R40, P3, R40, R248.reuse, RZ ;  /* 0x000000f828287210 */ /* 0x080fe20007f7e0ff */
[----:B------:R-:W-:Y:S01]  /*09c0*/  IMAD R79, R241, 0x62, RZ ;  /* 0x00000062f14f7824 */ /* 0x000fe200078e02ff */
[-C--:B------:R-:W-:Y:S01]  /*09d0*/  LEA.HI.X.SX32 R59, R59, R249.reuse, 0x1, P2 ;  /* 0x000000f93b3b7211 */ /* 0x080fe200010f0eff */
[----:B------:R-:W-:Y:S01]  /*09e0*/  IMAD R75, R241, 0x96, RZ ;  /* 0x00000096f14b7824 */ /* 0x000fe200078e02ff */
[-C--:B------:R-:W-:Y:S01]  /*09f0*/  IADD3 R246, P2, R77, R248.reuse, RZ ;  /* 0x000000f84df67210 */ /* 0x080fe20007f5e0ff */
[----:B------:R-:W-:Y:S01]  /*0a00*/  IMAD R166, R241, 0x5a, RZ ;  /* 0x0000005af1a67824 */ /* 0x000fe200078e02ff */
[-C--:B------:R-:W-:Y:S01]  /*0a10*/  LEA.HI.X.SX32 R67, R67, R249.reuse, 0x1, P6 ;  /* 0x000000f943437211 */ /* 0x080fe200030f0eff */
[C---:B------:R-:W-:Y:S01]  /*0a20*/  IMAD R135, R241.reuse, 0x44, RZ ;  /* 0x00000044f1877824 */ /* 0x040fe200078e02ff */
[-C--:B------:R-:W-:Y:S01]  /*0a30*/  LEA.HI.X.SX32 R43, R70, R249.reuse, 0x1, P0 ;  /* 0x000000f9462b7211 */ /* 0x080fe200000f0eff */
[C---:B------:R-:W-:Y:S01]  /*0a40*/  IMAD R81, R241.reuse, 0xa6, RZ ;  /* 0x000000a6f1517824 */ /* 0x040fe200078e02ff */
[-C--:B------:R-:W-:Y:S01]  /*0a50*/  IADD3 R72, P6, R80, R248.reuse, RZ ;  /* 0x000000f850487210 */ /* 0x080fe20007fde0ff */
[----:B------:R-:W-:Y:S01]  /*0a60*/  IMAD R157, R241, 0x6a, RZ ;  /* 0x0000006af19d7824 */ /* 0x000fe200078e02ff */
[-C--:B------:R-:W-:Y:S01]  /*0a70*/  LEA.HI.X.SX32 R41, R247, R249.reuse, 0x1, P3 ;  /* 0x000000f9f7297211 */ /* 0x080fe200018f0eff */
[----:B------:R-:W-:Y:S01]  /*0a80*/  IMAD R84, R241, 0xe4, RZ ;  /* 0x000000e4f1547824 */ /* 0x000fe200078e02ff */
[-C--:B------:R-:W-:Y:S01]  /*0a90*/  IADD3 R70, P0, R73, R248.reuse, RZ ;  /* 0x000000f849467210 */ /* 0x080fe20007f1e0ff */
[C---:B------:R-:W-:Y:S01]  /*0aa0*/  IMAD R97, R241.reuse, 0x2a, RZ ;  /* 0x0000002af1617824 */ /* 0x040fe200078e02ff */
[CC--:B------:R-:W-:Y:S01]  /*0ab0*/  LEA.HI.X.SX32 R247, R241.reuse, R249.reuse, 0x1, P2 ;  /* 0x000000f9f1f77211 */ /* 0x0c0fe200010f0eff */
        /* <DEDUP_REMOVED lines=14> */
[C---:B------:R-:W-:Y:S01]  /*0ba0*/  IMAD R102, R241.reuse, 0xb6, RZ ;  /* 0x000000b6f1667824 */ /* 0x040fe200078e02ff */
[-C--:B------:R-:W-:Y:S01]  /*0bb0*/  LEA.HI.X.SX32 R47, R80, R249.reuse, 0x1, P5 ;  /* 0x000000f9502f7211 */ /* 0x080fe200028f0eff */
[----:B------:R-:W-:Y:S01]  /*0bc0*/  IMAD R85, R241, 0xd6, RZ ;  /* 0x000000d6f1557824 */ /* 0x000fe200078e02ff */
[-C--:B------:R-:W-:Y:S01]  /*0bd0*/  LEA.HI.X.SX32 R55, R55, R249.reuse, 0x1, P3 ;  /* 0x000000f937377211 */ /* 0x080fe200018f0eff */
[C---:B------:R-:W-:Y:S01]  /*0be0*/  IMAD R91, R241.reuse, 0x53, RZ ;  /* 0x00000053f15b7824 */ /* 0x040fe200078e02ff */
[CC--:B------:R-:W-:Y:S01]  /*0bf0*/  LEA R76, P0, R241.reuse, R248.reuse, 0x2 ;  /* 0x000000f8f14c7211 */ /* 0x0c0fe200078010ff */
[C---:B------:R-:W-:Y:S01]  /*0c00*/  IMAD R61, R241.reuse, 0x31, RZ ;  /* 0x00000031f13d7824 */ /* 0x040fe200078e02ff */
[-C--:B------:R-:W-:Y:S01]  /*0c10*/  IADD3 R80, P5, R82, R248.reuse, RZ ;  /* 0x000000f852507210 */ /* 0x080fe20007fbe0ff */
[----:B------:R-:W-:Y:S01]  /*0c20*/  IMAD R64, R241, 0x94, RZ ;  /* 0x00000094f1407824 */ /* 0x000fe200078e02ff */
[-C--:B------:R-:W-:Y:S01]  /*0c30*/  LEA.HI.X.SX32 R69, R69, R249.reuse, 0x1, P2 ;  /* 0x000000f945457211 */ /* 0x080fe200010f0eff */
[----:B------:R-:W-:Y:S01]  /*0c40*/  IMAD R118, R241, 0x5b, RZ ;  /* 0x0000005bf1767824 */ /* 0x000fe200078e02ff */
[-C--:B------:R-:W-:Y:S01]  /*0c50*/  IADD3 R60, P3, R79, R248.reuse, RZ ;  /* 0x000000f84f3c7210 */ /* 0x080fe20007f7e0ff */
[----:B------:R-:W-:Y:S01]  /*0c60*/  IMAD R105, R241, 0x63, RZ ;  /* 0x00000063f1697824 */ /* 0x000fe200078e02ff */
[-C--:B------:R-:W-:Y:S01]  /*0c70*/  IADD3 R88, P2, R75, R248.reuse, RZ ;  /* 0x000000f84b587210 */ /* 0x080fe20007f5e0ff */
[C---:B------:R-:W-:Y:S01]  /*0c80*/  IMAD R107, R241.reuse, 0x6b, RZ ;  /* 0x0000006bf16b7824 */ /* 0x040fe200078e02ff */
[-C--:B------:R-:W-:Y:S01]  /*0c90*/  LEA.HI.X.SX32 R75, R166, R249.reuse, 0x1, P4 ;  /* 0x000000f9a64b7211 */ /* 0x080fe200020f0eff */
        /* <DEDUP_REMOVED lines=36> */
[C---:B------:R-:W-:Y:S01]  /*0ee0*/  IMAD R219, R241.reuse, 0x76, RZ ;  /* 0x00000076f1db7824 */ /* 0x040fe200078e02ff */
[-C--:B------:R-:W-:Y:S01]  /*0ef0*/  IADD3 R102, P0, R102, R248.reuse, RZ ;  /* 0x000000f866667210 */ /* 0x080fe20007f1e0ff */
        /* <DEDUP_REMOVED lines=12> */
[C---:B------:R-:W-:Y:S01]  /*0fc0*/  IMAD R209, R241.reuse, 0x56, RZ ;  /* 0x00000056f1d17824 */ /* 0x040fe200078e02ff */
[-C--:B------:R-:W-:Y:S01]  /*0fd0*/  LEA.HI.X.SX32 R103, R118, R249.reuse, 0x1, P0 ;  /* 0x000000f976677211 */ /* 0x080fe200000f0eff */
        /* <DEDUP_REMOVED lines=9> */
[-C--:B------:R-:W-:Y:S01]  /*1070*/  IADD3 R120, P5, R141, R248.reuse, RZ ;  /* 0x000000f88d787210 */ /* 0x080fe20007fbe0ff */
[C---:B------:R-:W-:Y:S01]  /*1080*/  IMAD R139, R241.reuse, 0x4c, RZ ;  /* 0x0000004cf18b7824 */ /* 0x040fe200078e02ff */
[-C--:B------:R-:W-:Y:S01]  /*1090*/  LEA.HI.X.SX32 R65, R164, R249.reuse, 0x1, P3 ;  /* 0x000000f9a4417211 */ /* 0x080fe200018f0eff */
[C---:B------:R-:W-:Y:S01]  /*10a0*/  IMAD R129, R241.reuse, 0x2b, RZ ;  /* 0x0000002bf1817824 */ /* 0x040fe200078e02ff */
[-C--:B------:R-:W-:Y:S01]  /*10b0*/  IADD3 R86, P3, R86, R248.reuse, RZ ;  /* 0x000000f856567210 */ /* 0x080fe20007f7e0ff */
[C---:B------:R-:W-:Y:S01]  /*10c0*/  IMAD R134, R241.reuse, 0x88, RZ ;  /* 0x00000088f1867824 */ /* 0x040fe200078e02ff */
[-C--:B------:R-:W-:Y:S01]  /*10d0*/  LEA.HI.X.SX32 R85, R172, R249.reuse, 0x1, P1 ;  /* 0x000000f9ac557211 */ /* 0x080fe200008f0eff */
[----:B------:R-:W-:Y:S01]  /*10e0*/  IMAD R142, R241, 0xa8, RZ ;  /* 0x000000a8f18e7824 */ /* 0x000fe200078e02ff */
[-C--:B------:R-:W-:Y:S01]  /*10f0*/  LEA.HI.X.SX32 R119, R119, R249.reuse, 0x1, P6 ;  /* 0x000000f977777211 */ /* 0x080fe200030f0eff */
[----:B------:R-:W-:Y:S01]  /*1100*/  IMAD R182, R241, 0x5c, RZ ;  /* 0x0000005cf1b67824 */ /* 0x000fe200078e02ff */
[-C--:B------:R-:W-:Y:S01]  /*1110*/  LEA.HI.X.SX32 R121, R121, R249.reuse, 0x1, P5 ;  /* 0x000000f979797211 */ /* 0x080fe200028f0eff */
[C---:B------:R-:W-:Y:S01]  /*1120*/  IMAD.SHL.U32 R147, R241.reuse, 0x4, RZ ;  /* 0x00000004f1937824 */ /* 0x040fe200078e00ff */
[-C--:B------:R-:W-:Y:S01]  /*1130*/  IADD3 R108, P1, R108, R248.reuse, RZ ;  /* 0x000000f86c6c7210 */ /* 0x080fe20007f3e0ff */
        /* <DEDUP_REMOVED lines=62> */
[C---:B------:R-:W-:Y:S01]  /*1520*/  IMAD R223, R241.reuse, 0xfc, RZ ;  /* 0x000000fcf1df7824 */ /* 0x040fe200078e02ff */
[-C--:B------:R-:W-:Y:S01]  /*1530*/  IADD3 R134, P1, R134, R248.reuse, RZ ;  /* 0x000000f886867210 */ /* 0x080fe20007f3e0ff */
[C---:B------:R-:W-:Y:S01]  /*1540*/  IMAD R233, R241.reuse, 0xcc, RZ ;  /* 0x000000ccf1e97824 */ /* 0x040fe200078e02ff */
[-C--:B------:R-:W-:Y:S01]  /*1550*/  IADD3 R142, P6, R142, R248.reuse, RZ ;  /* 0x000000f88e8e7210 */ /* 0x080fe20007fde0ff */
[C---:B------:R-:W-:Y:S01]  /*1560*/  IMAD R202, R241.reuse, 0xfa, RZ ;  /* 0x000000faf1ca7824 */ /* 0x040fe200078e02ff */
[CC--:B------:R-:W-:Y:S01]  /*1570*/  LEA R146, P3, R241.reuse, R248.reuse, 0x3 ;  /* 0x000000f8f1927211 */ /* 0x0c0fe200078618ff */
[----:B------:R-:W-:Y:S01]  /*1580*/  IMAD R221, R241, 0xec, RZ ;  /* 0x000000ecf1dd7824 */ /* 0x000fe200078e02ff */
[-C--:B------:R-:W-:Y:S01]  /*1590*/  IADD3 R158, P5, R145, R248.reuse, RZ ;  /* 0x000000f8919e7210 */ /* 0x080fe20007fbe0ff */
[C---:B------:R-:W-:Y:S01]  /*15a0*/  IMAD R185, R241.reuse, 0xf, RZ ;  /* 0x0000000ff1b97824 */ /* 0x040fe200078e02ff */
        /* <DEDUP_REMOVED lines=30> */
[C---:B------:R-:W-:Y:S01]  /*1790*/  IADD3 R170, P1, R159.reuse, R248, RZ ;  /* 0x000000f89faa7210 */ /* 0x040fe20007f3e0ff */
[----:B------:R-:W4:Y:S01]  /*17a0*/  LDG.E.U16 R18, desc[UR48][R18.64] ;  /* 0x0000003012127981 */ /* 0x000f22000c1e1500 */
[----:B------:R-:W-:-:S02]  /*17b0*/  LEA.HI.X.SX32 R159, R159, R249, 0x1, P5 ;  /* 0x000000f99f9f7211 */ /* 0x000fc400028f0eff */
[-C--:B------:R-:W-:Y:S01]  /*17c0*/  LEA.HI.X.SX32 R179, R179, R249.reuse, 0x1, P2 ;  /* 0x000000f9b3b37211 */ /* 0x080fe200010f0eff */
[----:B------:R-:W4:Y:S01]  /*17d0*/  LDG.E.U16 R22, desc[UR48][R22.64] ;  /* 0x0000003016167981 */ /* 0x000f22000c1e1500 */
[-C--:B------:R-:W-:Y:S02]  /*17e0*/  LEA.HI.X.SX32 R149, R149, R249.reuse, 0x1, P4 ;  /* 0x000000f995957211 */ /* 0x080fe400020f0eff */
[-C--:B------:R-:W-:Y:S01]  /*17f0*/  IADD3 R174, P5, R174, R248.reuse, RZ ;  /* 0x000000f8aeae7210 */ /* 0x080fe20007fbe0ff */
[----:B------:R0:W4:Y:S01]  /*1800*/  LDG.E.U16 R12, desc[UR48][R12.64] ;  /* 0x000000300c0c7981 */ /* 0x000122000c1e1500 */
[-C--:B------:R-:W-:Y:S02]  /*1810*/  IADD3 R194, P2, R183, R248.reuse, RZ ;  /* 0x000000f8b7c27210 */ /* 0x080fe40007f5e0ff */
[----:B------:R-:W-:Y:S01]  /*1820*/  LEA.HI.X.SX32 R151, R151, R249, 0x1, P0 ;  /* 0x000000f997977211 */ /* 0x000fe200000f0eff */
[----:B------:R-:W4:Y:S01]  /*1830*/  LDG.E.U16 R14, desc[UR48][R14.64] ;  /* 0x000000300e0e7981 */ /* 0x000f22000c1e1500 */
[----:B------:R-:W-:-:S02]  /*1840*/  IADD3 R164, P4, R164, R248, RZ ;  /* 0x000000f8a4a47210 */ /* 0x000fc40007f9e0ff */
[-C--:B------:R-:W-:Y:S01]  /*1850*/  IADD3 R156, P0, R156, R248.reuse, RZ ;  /* 0x000000f89c9c7210 */ /* 0x080fe20007f1e0ff */
[----:B------:R-:W4:Y:S01]  /*1860*/  LDG.E.U16 R30, desc[UR48][R30.64] ;  /* 0x000000301e1e7981 */ /* 0x000f22000c1e1500 */
[-C--:B------:R-:W-:Y:S02]  /*1870*/  LEA.HI.X.SX32 R167, R167, R249.reuse, 0x1, P6 ;  /* 0x000000f9a7a77211 */ /* 0x080fe400030f0eff */
[-C--:B------:R-:W-:Y:S01]  /*1880*/  LEA.HI.X.SX32 R169, R169, R249.reuse, 0x1, P3 ;  /* 0x000000f9a9a97211 */ /* 0x080fe200018f0eff */
[----:B------:R-:W4:Y:S01]  /*1890*/  LDG.E.U16 R16, desc[UR48][R16.64] ;  /* 0x0000003010107981 */ /* 0x000f22000c1e1500 */
[-C--:B------:R-:W-:Y:S02]  /*18a0*/  IADD3 R182, P6, R182, R248.reuse, RZ ;  /* 0x000000f8b6b67210 */ /* 0x080fe40007fde0ff */
[C---:B------:R-:W-:Y:S01]  /*18b0*/  IADD3 R184, P3, R175.reuse, R248, RZ ;  /* 0x000000f8afb87210 */ /* 0x040fe20007f7e0ff */
[----:B------:R-:W4:Y:S01]  /*18c0*/  LDG.E.U16 R20, desc[UR48][R20.64] ;  /* 0x0000003014147981 */ /* 0x000f22000c1e1500 */
[----:B------:R-:W-:-:S02]  /*18d0*/  LEA.HI.X.SX32 R175, R175, R249, 0x1, P5 ;  /* 0x000000f9afaf7211 */ /* 0x000fc400028f0eff */
[-C--:B------:R-:W-:Y:S01]  /*18e0*/  LEA.HI.X.SX32 R195, R195, R249.reuse, 0x1, P2 ;  /* 0x000000f9c3c37211 */ /* 0x080fe200010f0eff */
[----:B------:R-:W4:Y:S01]  /*18f0*/  LDG.E.U16 R24, desc[UR48][R24.64] ;  /* 0x0000003018187981 */ /* 0x000f22000c1e1500 */
[-C--:B------:R-:W-:Y:S02]  /*1900*/  LEA.HI.X.SX32 R165, R165, R249.reuse, 0x1, P4 ;  /* 0x000000f9a5a57211 */ /* 0x080fe400020f0eff */
[-C--:B------:R-:W-:Y:S01]  /*1910*/  IADD3 R188, P5, R188, R248.reuse, RZ ;  /* 0x000000f8bcbc7210 */ /* 0x080fe20007fbe0ff */
[----:B------:R-:W4:Y:S01]  /*1920*/  LDG.E.U16 R26, desc[UR48][R26.64] ;  /* 0x000000301a1a7981 */ /* 0x000f22000c1e1500 */
[-C--:B------:R-:W-:Y:S02]  /*1930*/  IADD3 R200, P2, R200, R248.reuse, RZ ;  /* 0x000000f8c8c87210 */ /* 0x080fe40007f5e0ff */
[----:B------:R-:W-:Y:S01]  /*1940*/  LEA.HI.X.SX32 R157, R186, R249, 0x1, P0 ;  /* 0x000000f9ba9d7211 */ /* 0x000fe200000f0eff */
[----:B------:R-:W4:Y:S01]  /*1950*/  LDG.E.U16 R32, desc[UR48][R32.64] ;  /* 0x0000003020207981 */ /* 0x000f22000c1e1500 */
[----:B------:R-:W-:-:S02]  /*1960*/  IADD3 R180, P4, R180, R248, RZ ;  /* 0x000000f8b4b47210 */ /* 0x000fc40007f9e0ff */
[-C--:B------:R-:W-:Y:S01]  /*1970*/  IADD3 R172, P0, R172, R248.reuse, RZ ;  /* 0x000000f8acac7210 */ /* 0x080fe20007f1e0ff */
[----:B------:R-:W4:Y:S01]  /*1980*/  LDG.E.U16 R34, desc[UR48][R34.64] ;  /* 0x0000003022227981 */ /* 0x000f22000c1e1500 */
[-C--:B------:R-:W-:Y:S02]  /*1990*/  LEA.HI.X.SX32 R183, R183, R249.reuse, 0x1, P6 ;  /* 0x000000f9b7b77211 */ /* 0x080fe400030f0eff */
[----:B------:R-:W-:Y:S01]  /*19a0*/  IADD3 R198, P6, R187, R248, RZ ;  /* 0x000000f8bbc67210 */ /* 0x000fe20007fde0ff */
[----:B------:R-:W4:Y:S01]  /*19b0*/  LDG.E.U16 R36, desc[UR48][R36.64] ;  /* 0x0000003024247981 */ /* 0x000f22000c1e1500 */
[-C--:B------:R-:W-:Y:S02]  /*19c0*/  LEA.HI.X.SX32 R189, R189, R249.reuse, 0x1, P5 ;  /* 0x000000f9bdbd7211 */ /* 0x080fe400028f0eff */
[-C--:B------:R-:W-:Y:S01]  /*19d0*/  LEA.HI.X.SX32 R201, R201, R249.reuse, 0x1, P2 ;  /* 0x000000f9c9c97211 */ /* 0x080fe200010f0eff */
[----:B------:R-:W4:Y:S01]  /*19e0*/  LDG.E.U16 R38, desc[UR48][R38.64] ;  /* 0x0000003026267981 */ /* 0x000f22000c1e1500 */
[----:B------:R-:W-:-:S02]  /*19f0*/  LEA.HI.X.SX32 R181, R181, R249, 0x1, P4 ;  /* 0x000000f9b5b57211 */ /* 0x000fc400020f0eff */
[-C--:B------:R-:W-:Y:S01]  /*1a00*/  IADD3 R206, P5, R239, R248.reuse, RZ ;  /* 0x000000f8efce7210 */ /* 0x080fe20007fbe0ff */
[----:B------:R-:W4:Y:S01]  /*1a10*/  LDG.E.U16 R40, desc[UR48][R40.64] ;  /* 0x0000003028287981 */ /* 0x000f22000c1e1500 */
[-C--:B------:R-:W-:Y:S02]  /*1a20*/  IADD3 R214, P2, R207, R248.reuse, RZ ;  /* 0x000000f8cfd67210 */ /* 0x080fe40007f5e0ff */
[-C--:B------:R-:W-:Y:S01]  /*1a30*/  LEA.HI.X.SX32 R173, R173, R249.reuse, 0x1, P0 ;  /* 0x000000f9adad7211 */ /* 0x080fe200000f0eff */
[----:B------:R-:W4:Y:S01]  /*1a40*/  LDG.E.U16 R50, desc[UR48][R50.64] ;  /* 0x0000003032327981 */ /* 0x000f22000c1e1500 */
[-C--:B------:R-:W-:Y:S02]  /*1a50*/  IADD3 R196, P4, R196, R248.reuse, RZ ;  /* 0x000000f8c4c47210 */ /* 0x080fe40007f9e0ff */
[----:B------:R-:W-:Y:S01]  /*1a60*/  IADD3 R186, P0, R186, R248, RZ ;  /* 0x000000f8baba7210 */ /* 0x000fe20007f1e0ff */
[----:B------:R-:W4:Y:S01]  /*1a70*/  LDG.E.U16 R52, desc[UR48][R52.64] ;  /* 0x0000003034347981 */ /* 0x000f22000c1e1500 */
[----:B------:R-:W-:-:S02]  /*1a80*/  LEA.HI.X.SX32 R199, R199, R249, 0x1, P6 ;  /* 0x000000f9c7c77211 */ /* 0x000fc400030f0eff */
[-C--:B------:R-:W-:Y:S01]  /*1a90*/  IADD3 R204, P6, R251, R248.reuse, RZ ;  /* 0x000000f8fbcc7210 */ /* 0x080fe20007fde0ff */
[----:B------:R-:W4:Y:S01]  /*1aa0*/  LDG.E.U16 R54, desc[UR48][R54.64] ;  /* 0x0000003036367981 */ /* 0x000f22000c1e1500 */
[-C--:B------:R-:W-:Y:S02]  /*1ab0*/  LEA.HI.X.SX32 R215, R215, R249.reuse, 0x1, P2 ;  /* 0x000000f9d7d77211 */ /* 0x080fe400010f0eff */
[-C--:B------:R-:W-:Y:S01]  /*1ac0*/  LEA.HI.X.SX32 R207, R207, R249.reuse, 0x1, P5 ;  /* 0x000000f9cfcf7211 */ /* 0x080fe200028f0eff */
[----:B------:R-:W4:Y:S01]  /*1ad0*/  LDG.E.U16 R56, desc[UR48][R56.64] ;  /* 0x0000003038387981 */ /* 0x000f22000c1e1500 */
[-C--:B------:R-:W-:Y:S02]  /*1ae0*/  LEA.HI.X.SX32 R197, R197, R249.reuse, 0x1, P4 ;  /* 0x000000f9c5c57211 */ /* 0x080fe400020f0eff */
[-C--:B------:R-:W-:Y:S01]  /*1af0*/  IADD3 R220, P2, R211, R248.reuse, RZ ;  /* 0x000000f8d3dc7210 */ /* 0x080fe20007f5e0ff */
[----:B------:R-:W4:Y:S01]  /*1b00*/  LDG.E.U16 R58, desc[UR48][R58.64] ;  /* 0x000000303a3a7981 */ /* 0x000f22000c1e1500 */
[-C--:B------:R-:W-:Y:S01]  /*1b10*/  IADD3 R222, P5, R223, R248.reuse, RZ ;  /* 0x000000f8dfde7210 */ /* 0x080fe20007fbe0ff */
[----:B------:R-:W-:Y:S01]  /*1b20*/  IMAD R223, R241, 0x6e, RZ ;  /* 0x0000006ef1df7824 */ /* 0x000fe200078e02ff */
[----:B------:R-:W-:Y:S01]  /*1b30*/  LEA.HI.X.SX32 R187, R187, R249, 0x1, P0 ;  /* 0x000000f9bbbb7211 */ /* 0x000fe200000f0eff */
[----:B------:R-:W4:Y:S01]  /*1b40*/  LDG.E.U16 R60, desc[UR48][R60.64] ;  /* 0x000000303c3c7981 */ /* 0x000f22000c1e1500 */
[----:B------:R-:W-:-:S02]  /*1b50*/  IADD3 R212, P4, R233, R248, RZ ;  /* 0x000000f8e9d47210 */ /* 0x000fc40007f9e0ff */
[-C--:B------:R-:W-:Y:S01]  /*1b60*/  IADD3 R202, P0, R202, R248.reuse, RZ ;  /* 0x000000f8caca7210 */ /* 0x080fe20007f1e0ff */
[----:B------:R-:W4:Y:S01]  /*1b70*/  LDG.E.U16 R62, desc[UR48][R62.64] ;  /* 0x000000303e3e7981 */ /* 0x000f22000c1e1500 */
[-C--:B------:R-:W-:Y:S02]  /*1b80*/  LEA.HI.X.SX32 R205, R205, R249.reuse, 0x1, P6 ;  /* 0x000000f9cdcd7211 */ /* 0x080fe400030f0eff */
[-C--:B------:R-:W-:Y:S01]  /*1b90*/  IADD3 R218, P6, R221, R248.reuse, RZ ;  /* 0x000000f8ddda7210 */ /* 0x080fe20007fde0ff */
[----:B------:R-:W4:Y:S01]  /*1ba0*/  LDG.E.U16 R246, desc[UR48][R246.64] ;  /* 0x00000030f6f67981 */ /* 0x000f22000c1e1500 */
[-C--:B------:R-:W-:Y:S02]  /*1bb0*/  LEA.HI.X.SX32 R185, R185, R249.reuse, 0x1, P3 ;  /* 0x000000f9b9b97211 */ /* 0x080fe400018f0eff */
[-C--:B------:R-:W-:Y:S01]  /*1bc0*/  LEA.HI.X.SX32 R221, R217, R249.reuse, 0x1, P2 ;  /* 0x000000f9d9dd7211 */ /* 0x080fe200010f0eff */
[----:B------:R-:W-:Y:S01]  /*1bd0*/  IMAD R217, R241, 0x37, RZ ;  /* 0x00000037f1d97824 */ /* 0x000fe200078e02ff */
[-C--:B------:R-:W-:Y:S01]  /*1be0*/  LEA.HI.X.SX32 R171, R171, R249.reuse, 0x1, P1 ;  /* 0x000000f9abab7211 */ /* 0x080fe200008f0eff */
[C---:B------:R-:W-:Y:S01]  /*1bf0*/  IMAD R233, R241.reuse, 0xbe, RZ ;  /* 0x000000bef1e97824 */ /* 0x040fe200078e02ff */
[-C--:B------:R-:W-:Y:S01]  /*1c00*/  IADD3 R190, P3, R190, R248.reuse, RZ ;  /* 0x000000f8bebe7210 */ /* 0x080fe20007f7e0ff */
[----:B------:R-:W-:Y:S01]  /*1c10*/  IMAD R239, R241, 0xde, RZ ;  /* 0x000000def1ef7824 */ /* 0x000fe200078e02ff */
[----:B------:R-:W-:Y:S01]  /*1c20*/  LEA.HI.X.SX32 R213, R213, R249, 0x1, P4 ;  /* 0x000000f9d5d57211 */ /* 0x000fe200020f0eff */
[----:B------:R-:W4:Y:S01]  /*1c30*/  LDG.E.U16 R42, desc[UR48][R42.64] ;  /* 0x000000302a2a7981 */ /* 0x000f22000c1e1500 */
[----:B------:R-:W-:-:S02]  /*1c40*/  IADD3 R176, P1, R176, R248, RZ ;  /* 0x000000f8b0b07210 */ /* 0x000fc40007f3e0ff */
[-C--:B------:R-:W-:Y:S01]  /*1c50*/  LEA.HI.X.SX32 R203, R203, R249.reuse, 0x1, P0 ;  /* 0x000000f9cbcb7211 */ /* 0x080fe200000f0eff */
[----:B------:R-:W4:Y:S01]  /*1c60*/  LDG.E.U16 R66, desc[UR48][R66.64] ;  /* 0x0000003042427981 */ /* 0x000f22000c1e1500 */
[-C--:B------:R-:W-:Y:S02]  /*1c70*/  IADD3 R230, P4, R223, R248.reuse, RZ ;  /* 0x000000f8dfe67210 */ /* 0x080fe40007f9e0ff */
[-C--:B------:R-:W-:Y:S01]  /*1c80*/  IADD3 R216, P0, R231, R248.reuse, RZ ;  /* 0x000000f8e7d87210 */ /* 0x080fe20007f1e0ff */
[----:B------:R-:W4:Y:S01]  /*1c90*/  LDG.E.U16 R72, desc[UR48][R72.64] ;  /* 0x0000003048487981 */ /* 0x000f22000c1e1500 */
[-C--:B------:R-:W-:Y:S02]  /*1ca0*/  LEA.HI.X.SX32 R191, R191, R249.reuse, 0x1, P3 ;  /* 0x000000f9bfbf7211 */ /* 0x080fe400018f0eff */
[----:B------:R-:W-:Y:S01]  /*1cb0*/  LEA.HI.X.SX32 R177, R177, R249, 0x1, P1 ;  /* 0x000000f9b1b17211 */ /* 0x000fe200008f0eff */
[----:B------:R-:W4:Y:S01]  /*1cc0*/  LDG.E.U16 R76, desc[UR48][R76.64] ;  /* 0x000000304c4c7981 */ /* 0x000f22000c1e1500 */
[----:B------:R-:W-:-:S02]  /*1cd0*/  IADD3 R208, P3, R237, R248, RZ ;  /* 0x000000f8edd07210 */ /* 0x000fc40007f7e0ff */
[-C--:B------:R-:W-:Y:S01]  /*1ce0*/  LEA.HI.X.SX32 R231, R217, R249.reuse, 0x1, P4 ;  /* 0x000000f9d9e77211 */ /* 0x080fe200020f0eff */
[----:B------:R-:W4:Y:S01]  /*1cf0*/  LDG.E.U16 R48, desc[UR48][R48.64] ;  /* 0x0000003030307981 */ /* 0x000f22000c1e1500 */
[-C--:B------:R-:W-:Y:S02]  /*1d00*/  IADD3 R192, P1, R192, R248.reuse, RZ ;  /* 0x000000f8c0c07210 */ /* 0x080fe40007f3e0ff */
[-C--:B------:R-:W-:Y:S01]  /*1d10*/  LEA.HI.X.SX32 R217, R223, R249.reuse, 0x1, P0 ;  /* 0x000000f9dfd97211 */ /* 0x080fe200000f0eff */
[----:B------:R-:W-:Y:S01]  /*1d20*/  IMAD R223, R241, 0x7e, RZ ;  /* 0x0000007ef1df7824 */ /* 0x000fe200078e02ff */
[-C--:B------:R-:W-:Y:S01]  /*1d30*/  LEA.HI.X.SX32 R209, R209, R249.reuse, 0x1, P3 ;  /* 0x000000f9d1d17211 */ /* 0x080fe200018f0eff */
[----:B------:R-:W4:Y:S01]  /*1d40*/  LDG.E.U16 R64, desc[UR48][R64.64] ;  /* 0x0000003040407981 */ /* 0x000f22000c1e1500 */
[-C--:B------:R-:W-:Y:S02]  /*1d50*/  LEA.HI.X.SX32 R193, R193, R249.reuse, 0x1, P1 ;  /* 0x000000f9c1c17211 */ /* 0x080fe400008f0eff */
[-C--:B------:R-:W-:Y:S01]  /*1d60*/  IADD3 R224, P3, R225, R248.reuse, RZ ;  /* 0x000000f8e1e07210 */ /* 0x080fe20007f7e0ff */
[----:B------:R-:W-:Y:S01]  /*1d70*/  IMAD R225, R241, 0x3f, RZ ;  /* 0x0000003ff1e17824 */ /* 0x000fe200078e02ff */
[-C--:B------:R-:W-:Y:S01]  /*1d80*/  IADD3 R210, P1, R235, R248.reuse, RZ ;  /* 0x000000f8ebd27210 */ /* 0x080fe20007f3e0ff */
[----:B------:R-:W-:Y:S01]  /*1d90*/  IMAD R235, R241, 0xce, RZ ;  /* 0x000000cef1eb7824 */ /* 0x000fe200078e02ff */
[-C--:B------:R-:W-:Y:S01]  /*1da0*/  IADD3 R226, P2, R227, R248.reuse, RZ ;  /* 0x000000f8e3e27210 */ /* 0x080fe20007f5e0ff */
[----:B------:R-:W-:Y:S01]  /*1db0*/  IMAD R227, R241, 0xee, RZ ;  /* 0x000000eef1e37824 */ /* 0x000fe200078e02ff */
[----:B------:R-:W-:Y:S01]  /*1dc0*/  LEA.HI.X.SX32 R219, R219, R249, 0x1, P6 ;  /* 0x000000f9dbdb7211 */ /* 0x000fe200030f0eff */
[----:B------:R-:W4:Y:S01]  /*1dd0*/  LDG.E.U16 R68, desc[UR48][R68.64] ;  /* 0x0000003044447981 */ /* 0x000f22000c1e1500 */
[----:B------:R-:W-:-:S02]  /*1de0*/  IADD3 R236, P6, R223, R248, RZ ;  /* 0x000000f8dfec7210 */ /* 0x000fc40007fde0ff */
[-C--:B------:R-:W-:Y:S01]  /*1df0*/  LEA.HI.X.SX32 R211, R211, R249.reuse, 0x1, P1 ;  /* 0x000000f9d3d37211 */ /* 0x080fe200008f0eff */
[----:B------:R-:W4:Y:S01]  /*1e00*/  LDG.E.U16 R74, desc[UR48][R74.64] ;  /* 0x000000304a4a7981 */ /* 0x000f22000c1e1500 */
[-C--:B------:R-:W-:Y:S02]  /*1e10*/  LEA.HI.X.SX32 R237, R225, R249.reuse, 0x1, P6 ;  /* 0x000000f9e1ed7211 */ /* 0x080fe400030f0eff */
[----:B------:R-:W-:Y:S01]  /*1e20*/  LEA.HI.X.SX32 R223, R223, R249, 0x1, P5 ;  /* 0x000000f9dfdf7211 */ /* 0x000fe200028f0eff */
[----:B------:R-:W4:Y:S01]  /*1e30*/  LDG.E.U16 R78, desc[UR48][R78.64] ;  /* 0x000000304e4e7981 */ /* 0x000f22000c1e1500 */
[-C--:B------:R-:W-:Y:S01]  /*1e40*/  IADD3 R228, P1, R229, R248.reuse, RZ ;  /* 0x000000f8e5e47210 */ /* 0x080fe20007f3e0ff */
[----:B------:R-:W-:Y:S01]  /*1e50*/  IMAD R225, R241, 0x47, RZ ;  /* 0x00000047f1e17824 */ /* 0x000fe200078e02ff */
[-C--:B------:R-:W-:Y:S01]  /*1e60*/  IADD3 R232, P4, R233, R248.reuse, RZ ;  /* 0x000000f8e9e87210 */ /* 0x080fe20007f9e0ff */
[----:B------:R-:W4:Y:S01]  /*1e70*/  LDG.E.U16 R80, desc[UR48][R80.64] ;  /* 0x0000003050507981 */ /* 0x000f22000c1e1500 */
[-C--:B------:R-:W-:Y:S01]  /*1e80*/  IADD3 R234, P0, R235, R248.reuse, RZ ;  /* 0x000000f8ebea7210 */ /* 0x080fe20007f1e0ff */
[----:B------:R-:W-:Y:S01]  /*1e90*/  IMAD R229, R241, 0x57, RZ ;  /* 0x00000057f1e57824 */ /* 0x000fe200078e02ff */
[-C--:B------:R-:W-:Y:S01]  /*1ea0*/  IADD3 R238, P6, R239, R248.reuse, RZ ;  /* 0x000000f8efee7210 */ /* 0x080fe20007fde0ff */
[----:B------:R-:W4:Y:S01]  /*1eb0*/  LDG.E.U16 R82, desc[UR48][R82.64] ;  /* 0x0000003052527981 */ /* 0x000f22000c1e1500 */
[----:B------:R-:W-:Y:S01]  /*1ec0*/  IADD3 R240, P5, R227, R248, RZ ;  /* 0x000000f8e3f07210 */ /* 0x000fe20007fbe0ff */
[----:B------:R-:W-:-:S02]  /*1ed0*/  IMAD R227, R241, 0x4f, RZ ;  /* 0x0000004ff1e37824 */ /* 0x000fc400078e02ff */
[----:B------:R-:W4:Y:S01]  /*1ee0*/  LDG.E.U16 R92, desc[UR48][R92.64] ;  /* 0x000000305c5c7981 */ /* 0x000f22000c1e1500 */
[----:B------:R-:W-:-:S03]  /*1ef0*/  IMAD R233, R241, 0x5f, RZ ;  /* 0x0000005ff1e97824 */ /* 0x000fc600078e02ff */
[----:B------:R-:W4:Y:S01]  /*1f00*/  LDG.E.U16 R96, desc[UR48][R96.64] ;  /* 0x0000003060607981 */ /* 0x000f22000c1e1500 */
[----:B------:R-:W-:-:S03]  /*1f10*/  IMAD R235, R241, 0x67, RZ ;  /* 0x00000067f1eb7824 */ /* 0x000fc600078e02ff */
[----:B------:R-:W4:Y:S01]  /*1f20*/  LDG.E.U16 R98, desc[UR48][R98.64] ;  /* 0x0000003062627981 */ /* 0x000f22000c1e1500 */
[----:B------:R-:W-:-:S03]  /*1f30*/  IMAD R239, R241, 0x6f, RZ ;  /* 0x0000006ff1ef7824 */ /* 0x000fc600078e02ff */
[----:B------:R-:W4:Y:S01]  /*1f40*/  LDG.E.U16 R100, desc[UR48][R100.64] ;  /* 0x0000003064647981 */ /* 0x000f22000c1e1500 */
[----:B------:R-:W-:-:S03]  /*1f50*/  IMAD R241, R241, 0x77, RZ ;  /* 0x00000077f1f17824 */ /* 0x000fc600078e02ff */
[----:B------:R-:W4:Y:S01]  /*1f60*/  LDG.E.U16 R84, desc[UR48][R84.64] ;  /* 0x0000003054547981 */ /* 0x000f22000c1e1500 */
[----:B------:R-:W-:-:S03]  /*1f70*/  LEA.HI.X.SX32 R225, R225, R249, 0x1, P3 ;  /* 0x000000f9e1e17211 */ /* 0x000fc600018f0eff */
        /* <DEDUP_REMOVED lines=12> */
[----:B------:R-:W4:Y:S04]  /*2040*/  LDG.E.U16 R108, desc[UR48][R108.64] ;  /* 0x000000306c6c7981 */ /* 0x000f28000c1e1500 */
        /* <DEDUP_REMOVED lines=38> */
[----:B------:R1:W4:Y:S04]  /*22b0*/  LDG.E.U16 R203, desc[UR48][R202.64] ;  /* 0x00000030cacb7981 */ /* 0x000328000c1e1500 */
        /* <DEDUP_REMOVED lines=31> */
[----:B------:R-:W4:Y:S01]  /*24b0*/  LDG.E.U16 R240, desc[UR48][R240.64] ;  /* 0x00000030f0f07981 */ /* 0x000f22000c1e1500 */
[----:B------:R-:W2:Y:S01]  /*24c0*/  S2UR UR4, SR_CgaCtaId ;  /* 0x00000000000479c3 */ /* 0x000ea20000008800 */
[----:B------:R-:W-:Y:S01]  /*24d0*/  UMOV UR9, 0x400 ;  /* 0x0000040000097882 */ /* 0x000fe20000000000 */
[C---:B0-----:R-:W-:Y:S01]  /*24e0*/  IMAD.SHL.U32 R13, R0.reuse, 0x100, RZ ;  /* 0x00000100000d7824 */ /* 0x041fe200078e00ff */
[----:B-1----:R-:W-:-:S04]  /*24f0*/  SHF.L.U32 R202, R0, 0x1, RZ ;  /* 0x0000000100ca7819 */ /* 0x002fc800000006ff */
[----:B------:R-:W-:Y:S01]  /*2500*/  LOP3.LUT R13, R13, 0xc07e, R202, 0xc8, !PT ;  /* 0x0000c07e0d0d7812 */ /* 0x000fe200078ec8ca */
[----:B------:R-:W-:-:S03]  /*2510*/  IMAD.SHL.U32 R191, R3, 0x100, RZ ;  /* 0x0000010003bf7824 */ /* 0x000fc600078e00ff */
[----:B------:R-:W-:Y:S01]  /*2520*/  LOP3.LUT R15, R13, 0x10, RZ, 0x3c, !PT ;  /* 0x000000100d0f7812 */ /* 0x000fe200078e3cff */
[----:B-----5:R-:W-:Y:S01]  /*2530*/  VIADD R213, R191, 0x100 ;  /* 0x00000100bfd57836 */ /* 0x020fe20000000000 */
[----:B--2---:R-:W-:-:S04]  /*2540*/  ULEA UR9, UR4, UR9, 0x18 ;  /* 0x0000000904097291 */ /* 0x004fc8000f8ec03f */
[----:B------:R-:W-:-:S05]  /*2550*/  ISETP.GE.AND P0, PT, R213, 0x1, PT ;  /* 0x00000001d500780c */ /* 0x000fca0003f06270 */
[----:B------:R0:W-:Y:S04]  /*2560*/  STS.U16 [R13+UR9+0x800], R5 ;  /* 0x000800050d007988 */ /* 0x0001e80008000409 */
[----:B------:R-:W-:Y:S01]  /*2570*/  STS.U16 [R13+UR9+0x400], R6 ;  /* 0x000400060d007988 */ /* 0x000fe20008000409 */
[----:B0-----:R-:W-:-:S03]  /*2580*/  LOP3.LUT R5, R13, 0x20, RZ, 0x3c, !PT ;  /* 0x000000200d057812 */ /* 0x001fc600078e3cff */
[----:B---3--:R-:W-:Y:S04]  /*2590*/  STS.U16 [R13+UR9], R4 ;  /* 0x000000040d007988 */ /* 0x008fe80008000409 */
[----:B------:R-:W-:Y:S04]  /*25a0*/  STS.U16 [R13+UR9+0x1000], R245 ;  /* 0x001000f50d007988 */ /* 0x000fe80008000409 */
[----:B------:R-:W-:Y:S04]  /*25b0*/  STS.U16 [R13+UR9+0x2000], R244 ;  /* 0x002000f40d007988 */ /* 0x000fe80008000409 */
[----:B----4-:R-:W-:Y:S04]  /*25c0*/  STS.U16 [R13+UR9+0x2400], R243 ;  /* 0x002400f30d007988 */ /* 0x010fe80008000409 */
[----:B------:R-:W-:Y:S04]  /*25d0*/  STS.U16 [R13+UR9+0x1400], R242 ;  /* 0x001400f20d007988 */ /* 0x000fe80008000409 */
        /* <DEDUP_REMOVED lines=25> */
[----:B------:R0:W-:Y:S04]  /*2770*/  STS.U16 [R5+UR9+0x500], R9 ;  /* 0x0005000905007988 */ /* 0x0001e80008000409 */
[----:B------:R-:W-:Y:S04]  /*2780*/  STS.U16 [R5+UR9+0x900], R66 ;  /* 0x0009004205007988 */ /* 0x000fe80008000409 */
[----:B------:R-:W-:Y:S01]  /*2790*/  STS.U16 [R5+UR9+0xd00], R72 ;  /* 0x000d004805007988 */ /* 0x000fe20008000409 */
[----:B0-----:R-:W-:-:S03]  /*27a0*/  LOP3.LUT R9, R13, 0x30, RZ, 0x3c, !PT ;  /* 0x000000300d097812 */ /* 0x001fc600078e3cff */
        /* <DEDUP_REMOVED lines=47> */
[----:B------:R1:W-:Y:S01]  /*2aa0*/  STS.U16 [R9+UR9+0x280], R7 ;  /* 0x0002800709007988 */ /* 0x0003e20008000409 */
[----:B0-----:R-:W-:-:S02]  /*2ab0*/  LOP3.LUT R5, R13, 0x60, RZ, 0x3c, !PT ;  /* 0x000000600d057812 */ /* 0x001fc400078e3cff */
[----:B------:R-:W-:Y:S01]  /*2ac0*/  LOP3.LUT R13, R13, 0x70, RZ, 0x3c, !PT ;  /* 0x000000700d0d7812 */ /* 0x000fe200078e3cff */
        /* <DEDUP_REMOVED lines=30> */
[----:B------:R0:W-:Y:S01]  /*2cb0*/  STS.U16 [R5+UR9+0x3f00], R222 ;  /* 0x003f00de05007988 */ /* 0x0001e20008000409 */
[----:B------:R-:W-:-:S03]  /*2cc0*/  IMAD.MOV.U32 R8, RZ, RZ, 0x3f800000 ;  /* 0x3f800000ff087424 */ /* 0x000fc600078e00ff */
[----:B------:R2:W-:Y:S01]  /*2cd0*/  STS.U16 [R13+UR9+0x380], R170 ;  /* 0x000380aa0d007988 */ /* 0x0005e20008000409 */
[----:B-1----:R-:W-:-:S03]  /*2ce0*/  IMAD.MOV.U32 R7, RZ, RZ, -0x800000 ;  /* 0xff800000ff077424 */ /* 0x002fc600078e00ff */
[----:B------:R2:W-:Y:S01]  /*2cf0*/  STS.U16 [R13+UR9+0x780], R184 ;  /* 0x000780b80d007988 */ /* 0x0005e20008000409 */
[----:B------:R-:W-:-:S03]  /*2d00*/  IMAD.MOV.U32 R6, RZ, RZ, -0x800000 ;  /* 0xff800000ff067424 */ /* 0x000fc600078e00ff */
[----:B------:R2:W-:Y:S01]  /*2d10*/  STS.U16 [R13+UR9+0xb80], R194 ;  /* 0x000b80c20d007988 */ /* 0x0005e20008000409 */
[----:B0-----:R-:W-:-:S03]  /*2d20*/  MOV R5, 0xff800000 ;  /* 0xff80000000057802 */ /* 0x001fc60000000f00 */
[----:B------:R2:W-:Y:S01]  /*2d30*/  STS.U16 [R13+UR9+0xf80], R198 ;  /* 0x000f80c60d007988 */ /* 0x0005e20008000409 */
[----:B------:R-:W-:-:S03]  /*2d40*/  IMAD.MOV.U32 R4, RZ, RZ, -0x800000 ;  /* 0xff800000ff047424 */ /* 0x000fc600078e00ff */
[----:B------:R2:W-:Y:S01]  /*2d50*/  STS.U16 [R13+UR9+0x1380], R214 ;  /* 0x001380d60d007988 */ /* 0x0005e20008000409 */
[----:B------:R-:W-:-:S03]  /*2d60*/  IMAD.MOV.U32 R9, RZ, RZ, 0x3f800000 ;  /* 0x3f800000ff097424 */ /* 0x000fc600078e00ff */
[----:B------:R2:W-:Y:S01]  /*2d70*/  STS.U16 [R13+UR9+0x1780], R220 ;  /* 0x001780dc0d007988 */ /* 0x0005e20008000409 */
[----:B------:R-:W-:-:S03]  /*2d80*/  MOV R186, 0x3f800000 ;  /* 0x3f80000000ba7802 */ /* 0x000fc60000000f00 */
[----:B------:R2:W-:Y:S01]  /*2d90*/  STS.U16 [R13+UR9+0x1b80], R230 ;  /* 0x001b80e60d007988 */ /* 0x0005e20008000409 */
[----:B------:R-:W-:-:S03]  /*2da0*/  IMAD.MOV.U32 R192, RZ, RZ, 0x3f800000 ;  /* 0x3f800000ffc07424 */ /* 0x000fc600078e00ff */
[----:B------:R2:W-:Y:S01]  /*2db0*/  STS.U16 [R13+UR9+0x1f80], R236 ;  /* 0x001f80ec0d007988 */ /* 0x0005e20008000409 */
[----:B------:R-:W-:-:S03]  /*2dc0*/  CS2R R88, SRZ ;  /* 0x0000000000587805 */ /* 0x000fc6000001ff00 */
        /* <DEDUP_REMOVED lines=15> */
[----:B------:R-:W-:Y:S02]  /*2ec0*/  CS2R R104, SRZ ;  /* 0x0000000000687805 */ /* 0x000fe4000001ff00 */
[----:B------:R-:W-:Y:S02]  /*2ed0*/  CS2R R106, SRZ ;  /* 0x00000000006a7805 */ /* 0x000fe4000001ff00 */
[----:B------:R-:W-:Y:S02]  /*2ee0*/  CS2R R108, SRZ ;  /* 0x00000000006c7805 */ /* 0x000fe4000001ff00 */
[----:B------:R-:W-:Y:S02]  /*2ef0*/  CS2R R110, SRZ ;  /* 0x00000000006e7805 */ /* 0x000fe4000001ff00 */
[----:B------:R-:W-:Y:S02]  /*2f00*/  CS2R R112, SRZ ;  /* 0x0000000000707805 */ /* 0x000fe4000001ff00 */
[----:B------:R-:W-:-:S02]  /*2f10*/  CS2R R114, SRZ ;  /* 0x0000000000727805 */ /* 0x000fc4000001ff00 */
        /* <DEDUP_REMOVED lines=50> */
[C---:B------:R-:W-:Y:S01]  /*3240*/  LOP3.LUT R10, R0.reuse, 0xe0, RZ, 0xc0, !PT ;  /* 0x000000e0000a7812 */ /* 0x040fe200078ec0ff */
[C---:B------:R-:W-:Y:S01]  /*3250*/  IMAD.SHL.U32 R3, R0.reuse, 0x8, RZ ;  /* 0x0000000800037824 */ /* 0x040fe200078e00ff */
[C---:B------:R-:W-:Y:S02]  /*3260*/  SHF.L.U32 R190, R0.reuse, 0x7, RZ ;  /* 0x0000000700be7819 */ /* 0x040fe400000006ff */
[----:B------:R-:W-:Y:S01]  /*3270*/  LOP3.LUT R12, R0, 0xf, RZ, 0xc0, !PT ;  /* 0x0000000f000c7812 */ /* 0x000fe200078ec0ff */
[----:B--2---:R-:W-:Y:S06]  /*3280*/  @!P0 BRA `(.L_x_0) ;  /* 0x0000002400e88947 */ /* 0x004fec0003800000 */
[----:B------:R-:W0:Y:S01]  /*3290*/  LDC.64 R188, c[0x0][0x260] ;  /* 0x00009800ffbc7b82 */ /* 0x000e220000000a00 */
[C---:B------:R-:W-:Y:S01]  /*32a0*/  LOP3.LUT P0, RZ, R0.reuse, 0x80, RZ, 0xc0, !PT ;  /* 0x0000008000ff7812 */ /* 0x040fe2000780c0ff */
[----:B------:R-:W-:Y:S01]  /*32b0*/  ULDC.64 UR10, c[0x0][0x220] ;  /* 0x00008800000a7ab9 */ /* 0x000fe20000000a00 */
[--C-:B------:R-:W-:Y:S01]  /*32c0*/  SHF.R.U32.HI R4, RZ, 0x5, R0.reuse ;  /* 0x00000005ff047819 */ /* 0x100fe20000011600 */
[----:B------:R-:W-:Y:S01]  /*32d0*/  ULDC UR4, c[0x0][0x258] ;  /* 0x0000960000047ab9 */ /* 0x000fe20000000800 */
[----:B------:R-:W-:Y:S01]  /*32e0*/  SEL R7, RZ, 0x90, !P0 ;  /* 0x00000090ff077807 */ /* 0x000fe20004000000 */
[----:B------:R-:W-:Y:S01]  /*32f0*/  UIADD3 UR8, UR9, 0x10000, URZ ;  /* 0x0001000009087890 */ /* 0x000fe2000fffe03f */
[----:B------:R-:W-:Y:S01]  /*3300*/  SHF.R.U32.HI R5, RZ, 0x2, R0 ;  /* 0x00000002ff057819 */ /* 0x000fe20000011600 */
[----:B------:R-:W1:Y:S01]  /*3310*/  LDC.64 R186, c[0x0][0x250] ;  /* 0x00009400ffba7b82 */ /* 0x000e620000000a00 */
[----:B------:R-:W-:Y:S01]  /*3320*/  LOP3.LUT R6, R0, 0x40, RZ, 0xc0, !PT ;  /* 0x0000004000067812 */ /* 0x000fe200078ec0ff */
[----:B------:R-:W-:Y:S01]  /*3330*/  USHF.R.U32.HI UR8, URZ, 0x4, UR8 ;  /* 0x000000043f087899 */ /* 0x000fe20008011608 */
[----:B------:R-:W-:Y:S01]  /*3340*/  LOP3.LUT R7, R7, 0x7e, R202, 0x78, !PT ;  /* 0x0000007e07077812 */ /* 0x000fe200078e78ca */
[----:B------:R-:W-:Y:S01]  /*3350*/  IMAD.MOV.U32 R201, RZ, RZ, RZ ;  /* 0x000000ffffc97224 */ /* 0x000fe200078e00ff */
[----:B------:R-:W-:Y:S01]  /*3360*/  R2UR UR7, R4 ;  /* 0x00000000040772ca */ /* 0x000fe200000e0000 */
[----:B------:R-:W-:Y:S01]  /*3370*/  IMAD.MOV.U32 R203, RZ, RZ, -0x800000 ;  /* 0xff800000ffcb7424 */ /* 0x000fe200078e00ff */
[----:B------:R-:W-:Y:S01]  /*3380*/  SHF.R.U32.HI R10, RZ, 0x1, R10 ;  /* 0x00000001ff0a7819 */ /* 0x000fe2000001160a */
[----:B------:R-:W2:Y:S01]  /*3390*/  LDC R14, c[0x0][0x268] ;  /* 0x00009a00ff0e7b82 */ /* 0x000ea20000000800 */
[----:B------:R-:W-:Y:S01]  /*33a0*/  SGXT.U32 R5, R5, 0x3 ;  /* 0x000000030505781a */ /* 0x000fe20000000000 */
[----:B------:R-:W-:Y:S01]  /*33b0*/  IMAD.MOV.U32 R204, RZ, RZ, -0x800000 ;  /* 0xff800000ffcc7424 */ /* 0x000fe200078e00ff */
[----:B------:R-:W-:-:S02]  /*33c0*/  SHF.R.U32.HI R8, RZ, 0x7, R0 ;  /* 0x00000007ff087819 */ /* 0x000fc40000011600 */
[----:B------:R-:W-:Y:S02]  /*33d0*/  CS2R R88, SRZ ;  /* 0x0000000000587805 */ /* 0x000fe4000001ff00 */
[----:B------:R-:W-:Y:S02]  /*33e0*/  LOP3.LUT R191, R191, R10, R5, 0xfe, !PT ;  /* 0x0000000abfbf7212 */ /* 0x000fe400078efe05 */
[----:B------:R-:W-:Y:S02]  /*33f0*/  CS2R R90, SRZ ;  /* 0x00000000005a7805 */ /* 0x000fe4000001ff00 */
[----:B------:R-:W-:Y:S01]  /*3400*/  LOP3.LUT R5, R0, 0x7f, RZ, 0xc0, !PT ;  /* 0x0000007f00057812 */ /* 0x000fe200078ec0ff */
[----:B0-----:R-:W-:Y:S01]  /*3410*/  IMAD R4, R188, UR6, RZ ;  /* 0x00000006bc047c24 */ /* 0x001fe2000f8e02ff */
[----:B------:R-:W-:Y:S01]  /*3420*/  SGXT.U32 R8, R8, 0x1 ;  /* 0x000000010808781a */ /* 0x000fe20000000000 */
[----:B------:R-:W-:Y:S01]  /*3430*/  IMAD R12, R12, R189, RZ ;  /* 0x000000bd0c0c7224 */ /* 0x000fe200078e02ff */
[----:B------:R-:W-:Y:S01]  /*3440*/  SHF.R.S32.HI R15, RZ, 0x6, R0 ;  /* 0x00000006ff0f7819 */ /* 0x000fe20000011400 */
[----:B------:R-:W-:Y:S01]  /*3450*/  IMAD R188, R6, 0x20, R7 ;  /* 0x0000002006bc7824 */ /* 0x000fe200078e0207 */
[----:B------:R-:W-:Y:S01]  /*3460*/  SHF.L.U32 R6, R4, 0x1, RZ ;  /* 0x0000000104067819 */ /* 0x000fe200000006ff */
[----:B------:R-:W-:Y:S01]  /*3470*/  IMAD.SHL.U32 R7, R12, 0x2, RZ ;  /* 0x000000020c077824 */ /* 0x000fe200078e00ff */
[----:B------:R-:W-:Y:S01]  /*3480*/  MOV R206, 0xff800000 ;  /* 0xff80000000ce7802 */ /* 0x000fe20000000f00 */
[----:B-1----:R-:W-:Y:S01]  /*3490*/  IMAD R186, R186, UR6, RZ ;  /* 0x00000006baba7c24 */ /* 0x002fe2000f8e02ff */
[----:B------:R-:W-:Y:S01]  /*34a0*/  MOV R195, RZ ;  /* 0x000000ff00c37202 */ /* 0x000fe20000000f00 */
[----:B------:R-:W-:Y:S01]  /*34b0*/  IMAD R8, R8, R187, RZ ;  /* 0x000000bb08087224 */ /* 0x000fe200078e02ff */
[----:B------:R-:W-:Y:S01]  /*34c0*/  IADD3 R24, P2, P3, R7, UR10, R6 ;  /* 0x0000000a07187c10 */ /* 0x000fe2000fb5e006 */
[----:B------:R-:W-:Y:S01]  /*34d0*/  IMAD R6, R5, UR4, RZ ;  /* 0x0000000405067c24 */ /* 0x000fe2000f8e02ff */
[----:B------:R-:W-:Y:S01]  /*34e0*/  SHF.R.U32.HI R7, RZ, 0x4, R0 ;  /* 0x00000004ff077819 */ /* 0x000fe20000011600 */
[----:B------:R-:W-:Y:S01]  /*34f0*/  IMAD.HI R10, R4, 0x2, RZ ;  /* 0x00000002040a7827 */ /* 0x000fe200078e02ff */
[----:B------:R-:W-:Y:S01]  /*3500*/  SHF.L.U32 R4, R186, 0x1, RZ ;  /* 0x00000001ba047819 */ /* 0x000fe200000006ff */
[----:B------:R-:W-:Y:S01]  /*3510*/  ULDC.64 UR4, c[0x0][0x218] ;  /* 0x0000860000047ab9 */ /* 0x000fe20000000a00 */
[----:B------:R-:W-:Y:S01]  /*3520*/  SGXT.U32 R5, R7, 0x4 ;  /* 0x000000040705781a */ /* 0x000fe20000000000 */
[C---:B------:R-:W-:Y:S01]  /*3530*/  IMAD.SHL.U32 R7, R6.reuse, 0x2, RZ ;  /* 0x0000000206077824 */ /* 0x040fe200078e00ff */
[----:B------:R-:W-:Y:S01]  /*3540*/  USGXT.U32 UR10, UR8, 0xe ;  /* 0x0000000e080a789a */ /* 0x000fe20008000000 */
[----:B------:R-:W-:Y:S01]  /*3550*/  IMAD.HI R9, R6, 0x2, RZ ;  /* 0x0000000206097827 */ /* 0x000fe200078e02ff */
[----:B------:R-:W-:-:S02]  /*3560*/  MOV R192, 0x3f800000 ;  /* 0x3f80000000c07802 */ /* 0x000fc40000000f00 */
[----:B------:R-:W-:Y:S02]  /*3570*/  CS2R R92, SRZ ;  /* 0x00000000005c7805 */ /* 0x000fe4000001ff00 */
[----:B------:R-:W-:Y:S01]  /*3580*/  IADD3 R171, P0, P1, R7, UR4, R4 ;  /* 0x0000000407ab7c10 */ /* 0x000fe2000f91e004 */
[C---:B------:R-:W-:Y:S01]  /*3590*/  IMAD R6, R187.reuse, 0x2, R8 ;  /* 0x00000002bb067824 */ /* 0x040fe200078e0208 */
[----:B------:R-:W-:Y:S01]  /*35a0*/  UIADD3 UR18, UP0, UR10, 0x2, URZ ;  /* 0x000000020a127890 */ /* 0x000fe2000ff1e03f */
[----:B------:R-:W-:Y:S01]  /*35b0*/  IMAD.HI R11, R12, 0x2, RZ ;  /* 0x000000020c0b7827 */ /* 0x000fe200078e02ff */
[----:B------:R-:W-:Y:S01]  /*35c0*/  UMOV UR4, URZ ;  /* 0x0000003f00047c82 */ /* 0x000fe20008000000 */
[----:B------:R-:W-:Y:S01]  /*35d0*/  MOV R205, 0xff800000 ;  /* 0xff80000000cd7802 */ /* 0x000fe20000000f00 */
[----:B------:R-:W-:Y:S01]  /*35e0*/  UIADD3.X UR19, UR4, 0x40000040, URZ, UP0, !UPT ;  /* 0x4000004004137890 */ /* 0x000fe200087fe43f */
[----:B------:R-:W-:Y:S01]  /*35f0*/  IMAD R4, R187, 0x2, R6 ;  /* 0x00000002bb047824 */ /* 0x000fe200078e0206 */
[----:B------:R-:W-:Y:S01]  /*3600*/  IADD3.X R26, R11, UR11, R10, P2, P3 ;  /* 0x0000000b0b1a7c10 */ /* 0x000fe200097e640a */
[----:B------:R-:W-:Y:S01]  /*3610*/  IMAD.HI R186, R186, 0x2, RZ ;  /* 0x00000002baba7827 */ /* 0x000fe200078e02ff */
[----:B------:R-:W-:-:S02]  /*3620*/  CS2R R94, SRZ ;  /* 0x00000000005e7805 */ /* 0x000fc4000001ff00 */
[----:B------:R-:W-:Y:S02]  /*3630*/  CS2R R96, SRZ ;  /* 0x0000000000607805 */ /* 0x000fe4000001ff00 */
[----:B------:R-:W-:Y:S01]  /*3640*/  LEA R10, R187, R4, 0x1 ;  /* 0x00000004bb0a7211 */ /* 0x000fe200078e08ff */
[----:B--2---:R-:W-:Y:S01]  /*3650*/  IMAD R5, R5, R14, RZ ;  /* 0x0000000e05057224 */ /* 0x004fe200078e02ff */
[----:B------:R-:W-:Y:S01]  /*3660*/  IADD3.X R13, R9, UR5, R186, P0, P1 ;  /* 0x00000005090d7c10 */ /* 0x000fe200087e24ba */
[----:B------:R-:W-:Y:S01]  /*3670*/  IMAD.MOV.U32 R186, RZ, RZ, 0x3f800000 ;  /* 0x3f800000ffba7424 */ /* 0x000fe200078e00ff */
[-C--:B------:R-:W-:Y:S01]  /*3680*/  LEA R184, P0, R8, R171.reuse, 0x1 ;  /* 0x000000ab08b87211 */ /* 0x080fe200078008ff */
[C---:B------:R-:W-:Y:S01]  /*3690*/  IMAD R12, R187.reuse, 0x2, R10 ;  /* 0x00000002bb0c7824 */ /* 0x040fe200078e020a */
[----:B------:R-:W-:Y:S01]  /*36a0*/  LEA R182, P1, R6, R171, 0x1 ;  /* 0x000000ab06b67211 */ /* 0x000fe200078208ff */
[----:B------:R-:W-:Y:S01]  /*36b0*/  IMAD R7, R14, 0x10, R5 ;  /* 0x000000100e077824 */ /* 0x000fe200078e0205 */
[-C--:B------:R-:W-:Y:S01]  /*36c0*/  LEA.HI.X.SX32 R185, R8, R13.reuse, 0x1, P0 ;  /* 0x0000000d08b97211 */ /* 0x080fe200000f0eff */
[----:B------:R-:W-:Y:S01]  /*36d0*/  IMAD R8, R187, 0x2, R12 ;  /* 0x00000002bb087824 */ /* 0x000fe200078e020c */
[----:B------:R-:W-:-:S02]  /*36e0*/  LEA.HI.X.SX32 R183, R6, R13, 0x1, P1 ;  /* 0x0000000d06b77211 */ /* 0x000fc400008f0eff */
[----:B------:R-:W-:Y:S02]  /*36f0*/  CS2R R98, SRZ ;  /* 0x0000000000627805 */ /* 0x000fe4000001ff00 */
[----:B------:R-:W-:Y:S01]  /*3700*/  LEA R180, P0, R4, R171, 0x1 ;  /* 0x000000ab04b47211 */ /* 0x000fe200078008ff */
[C---:B------:R-:W-:Y:S01]  /*3710*/  IMAD R6, R187.reuse, 0x2, R8 ;  /* 0x00000002bb067824 */ /* 0x040fe200078e0208 */
[----:B------:R-:W-:Y:S02]  /*3720*/  LEA R9, R14, R7, 0x4 ;  /* 0x000000070e097211 */ /* 0x000fe400078e20ff */
[----:B------:R-:W-:Y:S02]  /*3730*/  CS2R R100, SRZ ;  /* 0x0000000000647805 */ /* 0x000fe4000001ff00 */
[----:B------:R-:W-:Y:S01]  /*3740*/  LEA.HI.X.SX32 R181, R4, R13, 0x1, P0 ;  /* 0x0000000d04b57211 */ /* 0x000fe200000f0eff */
[----:B------:R-:W-:Y:S01]  /*3750*/  IMAD R4, R187, 0x2, R6 ;  /* 0x00000002bb047824 */ /* 0x000fe200078e0206 */
[----:B------:R-:W-:-:S02]  /*3760*/  LEA R178, P1, R10, R171, 0x1 ;  /* 0x000000ab0ab27211 */ /* 0x000fc400078208ff */
[----:B------:R-:W-:Y:S02]  /*3770*/  CS2R R102, SRZ ;  /* 0x0000000000667805 */ /* 0x000fe4000001ff00 */
[----:B------:R-:W-:Y:S02]  /*3780*/  LEA R11, R14, R9, 0x4 ;  /* 0x000000090e0b7211 */ /* 0x000fe400078e20ff */
[----:B------:R-:W-:Y:S02]  /*3790*/  CS2R R104, SRZ ;  /* 0x0000000000687805 */ /* 0x000fe4000001ff00 */
[----:B------:R-:W-:Y:S02]  /*37a0*/  LEA R170, P3, R4, R171, 0x1 ;  /* 0x000000ab04aa7211 */ /* 0x000fe400078608ff */
[----:B------:R-:W-:Y:S02]  /*37b0*/  CS2R R106, SRZ ;  /* 0x00000000006a7805 */ /* 0x000fe4000001ff00 */
[----:B------:R-:W-:-:S02]  /*37c0*/  LEA.HI.X.SX32 R179, R10, R13, 0x1, P1 ;  /* 0x0000000d0ab37211 */ /* 0x000fc400008f0eff */
[----:B------:R-:W-:Y:S02]  /*37d0*/  CS2R R108, SRZ ;  /* 0x00000000006c7805 */ /* 0x000fe4000001ff00 */
[-C--:B------:R-:W-:Y:S02]  /*37e0*/  LEA R176, P0, R12, R171.reuse, 0x1 ;  /* 0x000000ab0cb07211 */ /* 0x080fe400078008ff */
[----:B------:R-:W-:Y:S02]  /*37f0*/  CS2R R110, SRZ ;  /* 0x00000000006e7805 */ /* 0x000fe4000001ff00 */
[-C--:B------:R-:W-:Y:S02]  /*3800*/  LEA R174, P1, R8, R171.reuse, 0x1 ;  /* 0x000000ab08ae7211 */ /* 0x080fe400078208ff */
[----:B------:R-:W-:Y:S02]  /*3810*/  CS2R R112, SRZ ;  /* 0x0000000000707805 */ /* 0x000fe4000001ff00 */
[----:B------:R-:W-:-:S02]  /*3820*/  LEA R172, P2, R6, R171, 0x1 ;  /* 0x000000ab06ac7211 */ /* 0x000fc400078408ff */
[----:B------:R-:W-:Y:S02]  /*3830*/  CS2R R114, SRZ ;  /* 0x0000000000727805 */ /* 0x000fe4000001ff00 */
[-C--:B------:R-:W-:Y:S01]  /*3840*/  LEA.HI.X.SX32 R171, R4, R13.reuse, 0x1, P3 ;  /* 0x0000000d04ab7211 */ /* 0x080fe200018f0eff */
[----:B------:R-:W-:Y:S01]  /*3850*/  IMAD R4, R14, 0x10, R11 ;  /* 0x000000100e047824 */ /* 0x000fe200078e020b */
[-C--:B------:R-:W-:Y:S02]  /*3860*/  LEA.HI.X.SX32 R177, R12, R13.reuse, 0x1, P0 ;  /* 0x0000000d0cb17211 */ /* 0x080fe400000f0eff */
[----:B------:R-:W-:Y:S02]  /*3870*/  CS2R R116, SRZ ;  /* 0x0000000000747805 */ /* 0x000fe4000001ff00 */
[----:B------:R-:W-:Y:S02]  /*3880*/  LEA.HI.X.SX32 R173, R6, R13, 0x1, P2 ;  /* 0x0000000d06ad7211 */ /* 0x000fe400010f0eff */
[----:B------:R-:W-:-:S02]  /*3890*/  CS2R R118, SRZ ;  /* 0x0000000000767805 */ /* 0x000fc4000001ff00 */
[----:B------:R-:W-:Y:S02]  /*38a0*/  LEA R168, P0, R5, R24, 0x1 ;  /* 0x0000001805a87211 */ /* 0x000fe400078008ff */
[----:B------:R-:W-:Y:S02]  /*38b0*/  CS2R R120, SRZ ;  /* 0x0000000000787805 */ /* 0x000fe4000001ff00 */
[----:B------:R-:W-:Y:S02]  /*38c0*/  LEA R6, R14, R4, 0x4 ;  /* 0x000000040e067211 */ /* 0x000fe400078e20ff */
[----:B------:R-:W-:Y:S02]  /*38d0*/  CS2R R122, SRZ ;  /* 0x00000000007a7805 */ /* 0x000fe4000001ff00 */
[----:B------:R-:W-:Y:S02]  /*38e0*/  LEA.HI.X.SX32 R175, R8, R13, 0x1, P1 ;  /* 0x0000000d08af7211 */ /* 0x000fe400008f0eff */
[----:B------:R-:W-:-:S02]  /*38f0*/  CS2R R124, SRZ ;  /* 0x00000000007c7805 */ /* 0x000fc4000001ff00 */
[----:B------:R-:W-:Y:S02]  /*3900*/  LEA R22, P1, R7, R24, 0x1 ;  /* 0x0000001807167211 */ /* 0x000fe400078208ff */
[----:B------:R-:W-:Y:S02]  /*3910*/  CS2R R126, SRZ ;  /* 0x00000000007e7805 */ /* 0x000fe4000001ff00 */
[-C--:B------:R-:W-:Y:S01]  /*3920*/  LEA.HI.X.SX32 R169, R5, R26.reuse, 0x1, P0 ;  /* 0x0000001a05a97211 */ /* 0x080fe200000f0eff */
[C---:B------:R-:W-:Y:S01]  /*3930*/  IMAD R5, R14.reuse, 0x10, R6 ;  /* 0x000000100e057824 */ /* 0x040fe200078e0206 */
[----:B------:R-:W-:Y:S02]  /*3940*/  LEA.HI.X.SX32 R23, R7, R26, 0x1, P1 ;  /* 0x0000001a07177211 */ /* 0x000fe400008f0eff */
[----:B------:R-:W-:Y:S02]  /*3950*/  CS2R R128, SRZ ;  /* 0x0000000000807805 */ /* 0x000fe4000001ff00 */
[-C--:B------:R-:W-:Y:S01]  /*3960*/  LEA R20, P0, R9, R24.reuse, 0x1 ;  /* 0x0000001809147211 */ /* 0x080fe200078008ff */
[----:B------:R-:W-:Y:S01]  /*3970*/  IMAD R7, R14, 0x10, R5 ;  /* 0x000000100e077824 */ /* 0x000fe200078e0205 */
[----:B------:R-:W-:-:S02]  /*3980*/  LEA R18, P2, R11, R24, 0x1 ;  /* 0x000000180b127211 */ /* 0x000fc400078408ff */
[----:B------:R-:W-:Y:S02]  /*3990*/  CS2R R130, SRZ ;  /* 0x0000000000827805 */ /* 0x000fe4000001ff00 */
[----:B------:R-:W-:Y:S02]  /*39a0*/  SGXT R8, R15, 0x1 ;  /* 0x000000010f08781a */ /* 0x000fe40000000200 */
[----:B------:R-:W-:Y:S02]  /*39b0*/  CS2R R132, SRZ ;  /* 0x0000000000847805 */ /* 0x000fe4000001ff00 */
[-C--:B------:R-:W-:Y:S01]  /*39c0*/  LEA.HI.X.SX32 R21, R9, R26.reuse, 0x1, P0 ;  /* 0x0000001a09157211 */ /* 0x080fe200000f0eff */
[----:B------:R-:W-:Y:S01]  /*39d0*/  IMAD.MOV.U32 R9, RZ, RZ, 0x3f800000 ;  /* 0x3f800000ff097424 */ /* 0x000fe200078e00ff */
[----:B------:R-:W-:Y:S02]  /*39e0*/  LEA.HI.X.SX32 R19, R11, R26, 0x1, P2 ;  /* 0x0000001a0b137211 */ /* 0x000fe400010f0eff */
[----:B------:R-:W-:-:S02]  /*39f0*/  CS2R R134, SRZ ;  /* 0x0000000000867805 */ /* 0x000fc4000001ff00 */
[-C--:B------:R-:W-:Y:S02]  /*3a00*/  LEA R16, P0, R4, R24.reuse, 0x1 ;  /* 0x0000001804107211 */ /* 0x080fe400078008ff */
[----:B------:R-:W-:Y:S02]  /*3a10*/  CS2R R136, SRZ ;  /* 0x0000000000887805 */ /* 0x000fe4000001ff00 */
[-C--:B------:R-:W-:Y:S02]  /*3a20*/  LEA R14, P1, R6, R24.reuse, 0x1 ;  /* 0x00000018060e7211 */ /* 0x080fe400078208ff */
[----:B------:R-:W-:Y:S02]  /*3a30*/  CS2R R138, SRZ ;  /* 0x00000000008a7805 */ /* 0x000fe4000001ff00 */
[----:B------:R-:W-:Y:S02]  /*3a40*/  LEA R12, P2, R5, R24, 0x1 ;  /* 0x00000018050c7211 */ /* 0x000fe400078408ff */
[----:B------:R-:W-:-:S02]  /*3a50*/  CS2R R140, SRZ ;  /* 0x00000000008c7805 */ /* 0x000fc4000001ff00 */
[----:B------:R-:W-:Y:S02]  /*3a60*/  LEA R10, P3, R7, R24, 0x1 ;  /* 0x00000018070a7211 */ /* 0x000fe400078608ff */
[----:B------:R-:W-:Y:S02]  /*3a70*/  CS2R R142, SRZ ;  /* 0x00000000008e7805 */ /* 0x000fe4000001ff00 */
[----:B------:R-:W-:Y:S01]  /*3a80*/  LOP3.LUT R193, R8, 0x90, RZ, 0xc0, !PT ;  /* 0x0000009008c17812 */ /* 0x000fe200078ec0ff */
[----:B------:R-:W-:Y:S01]  /*3a90*/  IMAD.MOV.U32 R8, RZ, RZ, 0x3f800000 ;  /* 0x3f800000ff087424 */ /* 0x000fe200078e00ff */
[-C--:B------:R-:W-:Y:S02]  /*3aa0*/  LEA.HI.X.SX32 R17, R4, R26.reuse, 0x1, P0 ;  /* 0x0000001a04117211 */ /* 0x080fe400000f0eff */
[----:B------:R-:W-:Y:S02]  /*3ab0*/  CS2R R144, SRZ ;  /* 0x0000000000907805 */ /* 0x000fe4000001ff00 */
[----:B------:R-:W-:-:S02]  /*3ac0*/  LEA.HI.X.SX32 R15, R6, R26, 0x1, P1 ;  /* 0x0000001a060f7211 */ /* 0x000fc400008f0eff */
[----:B------:R-:W-:Y:S02]  /*3ad0*/  CS2R R146, SRZ ;  /* 0x0000000000927805 */ /* 0x000fe4000001ff00 */
[-C--:B------:R-:W-:Y:S02]  /*3ae0*/  LEA.HI.X.SX32 R13, R5, R26.reuse, 0x1, P2 ;  /* 0x0000001a050d7211 */ /* 0x080fe400010f0eff */
[----:B------:R-:W-:Y:S02]  /*3af0*/  CS2R R148, SRZ ;  /* 0x0000000000947805 */ /* 0x000fe4000001ff00 */
[----:B------:R-:W-:Y:S02]  /*3b00*/  LEA.HI.X.SX32 R11, R7, R26, 0x1, P3 ;  /* 0x0000001a070b7211 */ /* 0x000fe400018f0eff */
[----:B------:R-:W-:Y:S02]  /*3b10*/  CS2R R150, SRZ ;  /* 0x0000000000967805 */ /* 0x000fe4000001ff00 */
[----:B------:R-:W-:-:S02]  /*3b20*/  LOP3.LUT R193, R193, 0x17e, R202, 0x78, !PT ;  /* 0x0000017ec1c17812 */ /* 0x000fc400078e78ca */
[----:B------:R-:W-:Y:S02]  /*3b30*/  CS2R R24, SRZ ;  /* 0x0000000000187805 */ /* 0x000fe4000001ff00 */
[----:B------:R-:W-:Y:S02]  /*3b40*/  LOP3.LUT R202, R202, 0x6, RZ, 0xc0, !PT ;  /* 0x00000006caca7812 */ /* 0x000fe400078ec0ff */
        /* <DEDUP_REMOVED lines=31> */
[C---:B------:R-:W-:Y:S01]  /*3d40*/  LOP3.LUT R200, R191.reuse, 0x88, RZ, 0xfc, !PT ;  /* 0x00000088bfc87812 */ /* 0x040fe200078efcff */
[----:B------:R-:W-:Y:S01]  /*3d50*/  UMOV UR5, URZ ;  /* 0x0000003f00057c82 */ /* 0x000fe20008000000 */
[C---:B------:R-:W-:Y:S01]  /*3d60*/  LOP3.LUT R199, R191.reuse, 0x80, RZ, 0xfc, !PT ;  /* 0x00000080bfc77812 */ /* 0x040fe200078efcff */
[----:B------:R-:W-:Y:S01]  /*3d70*/  UIADD3.64 UR22, UR18, 0x2, URZ ;  /* 0x0000000212167897 */ /* 0x000fe2000fffe03f */
[----:B------:R-:W-:Y:S01]  /*3d80*/  LOP3.LUT R198, R191, 0x8, RZ, 0xfc, !PT ;  /* 0x00000008bfc67812 */ /* 0x000fe200078efcff */
[----:B------:R-:W-:Y:S01]  /*3d90*/  UIADD3.64 UR26, UR18, 0x4, URZ ;  /* 0x00000004121a7897 */ /* 0x000fe2000fffe03f */
[C---:B------:R-:W-:Y:S01]  /*3da0*/  LOP3.LUT R197, R188.reuse, 0x20, RZ, 0x3c, !PT ;  /* 0x00000020bcc57812 */ /* 0x040fe200078e3cff */
[----:B------:R-:W-:Y:S01]  /*3db0*/  UIADD3.64 UR30, UR18, 0x7e, URZ ;  /* 0x0000007e121e7897 */ /* 0x000fe2000fffe03f */
[C---:B------:R-:W-:Y:S01]  /*3dc0*/  LOP3.LUT R196, R188.reuse, 0x40, RZ, 0x3c, !PT ;  /* 0x00000040bcc47812 */ /* 0x040fe200078e3cff */
[----:B------:R-:W-:Y:S01]  /*3dd0*/  UIADD3.64 UR34, UR18, 0x80, URZ ;  /* 0x0000008012227897 */ /* 0x000fe2000fffe03f */
[----:B------:R-:W-:Y:S01]  /*3de0*/  LOP3.LUT R194, R188, 0x60, RZ, 0x3c, !PT ;  /* 0x00000060bcc27812 */ /* 0x000fe200078e3cff */
[----:B------:R-:W-:-:S02]  /*3df0*/  UIADD3.64 UR38, UR18, 0x82, URZ ;  /* 0x0000008212267897 */ /* 0x000fc4000fffe03f */
[----:B------:R-:W-:Y:S01]  /*3e00*/  UIADD3.64 UR42, UR18, 0x84, URZ ;  /* 0x00000084122a7897 */ /* 0x000fe2000fffe03f */
[----:B------:R-:W-:Y:S01]  /*3e10*/  ULDC UR8, c[0x0][0x238] ;  /* 0x00008e0000087ab9 */ /* 0x000fe20000000800 */
[----:B------:R-:W-:Y:S01]  /*3e20*/  UMOV UR14, UR10 ;  /* 0x0000000a000e7c82 */ /* 0x000fe20008000000 */
[----:B------:R-:W-:Y:S01]  /*3e30*/  UMOV UR15, 0x40000040 ;  /* 0x40000040000f7882 */ /* 0x000fe20000000000 */
[----:B------:R-:W-:-:S08]  /*3e40*/  UMOV UR11, 0xc0000010 ;  /* 0xc0000010000b7882 */ /* 0x000fd00000000000 */
.L_x_1:
[----:B------:R-:W-:-:S04]  /*3e50*/  IMAD.WIDE R4, R201, 0x2, R184 ;  /* 0x00000002c9047825 */ /* 0x000fc800078e02b8 */
[C---:B------:R-:W-:Y:S02]  /*3e60*/  IMAD.WIDE R6, R201.reuse, 0x2, R182 ;  /* 0x00000002c9067825 */ /* 0x040fe400078e02b6 */
[----:B------:R-:W2:Y:S02]  /*3e70*/  LDG.E.U16 R5, desc[UR48][R4.64] ;  /* 0x0000003004057981 */ /* 0x000ea4000c1e1500 */
[C---:B------:R-:W-:Y:S02]  /*3e80*/  IMAD.WIDE R156, R201.reuse, 0x2, R176 ;  /* 0x00000002c99c7825 */ /* 0x040fe400078e02b0 */
[----:B------:R-:W3:Y:S02]  /*3e90*/  LDG.E.U16 R6, desc[UR48][R6.64] ;  /* 0x0000003006067981 */ /* 0x000ee4000c1e1500 */
[C---:B------:R-:W-:Y:S02]  /*3ea0*/  IMAD.WIDE R158, R201.reuse, 0x2, R174 ;  /* 0x00000002c99e7825 */ /* 0x040fe400078e02ae */
[----:B------:R-:W4:Y:S02]  /*3eb0*/  LDG.E.U16 R211, desc[UR48][R156.64] ;  /* 0x000000309cd37981 */ /* 0x000f24000c1e1500 */
[----:B------:R-:W-:-:S02]  /*3ec0*/  IMAD.WIDE R152, R201, 0x2, R180 ;  /* 0x00000002c9987825 */ /* 0x000fc400078e02b4 */
[----:B------:R-:W5:Y:S02]  /*3ed0*/  LDG.E.U16 R208, desc[UR48][R158.64] ;  /* 0x000000309ed07981 */ /* 0x000f64000c1e1500 */
[C---:B------:R-:W-:Y:S02]  /*3ee0*/  IMAD.WIDE R160, R201.reuse, 0x2, R172 ;  /* 0x00000002c9a07825 */ /* 0x040fe400078e02ac */
[----:B------:R-:W5:Y:S02]  /*3ef0*/  LDG.E.U16 R207, desc[UR48][R152.64] ;  /* 0x0000003098cf7981 */ /* 0x000f64000c1e1500 */
[C---:B------:R-:W-:Y:S02]  /*3f00*/  IMAD.WIDE R154, R201.reuse, 0x2, R178 ;  /* 0x00000002c99a7825 */ /* 0x040fe400078e02b2 */
[----:B------:R-:W5:Y:S02]  /*3f10*/  LDG.E.U16 R215, desc[UR48][R160.64] ;  /* 0x00000030a0d77981 */ /* 0x000f64000c1e1500 */
[----:B------:R-:W-:-:S02]  /*3f20*/  IMAD.WIDE R162, R201, 0x2, R170 ;  /* 0x00000002c9a27825 */ /* 0x000fc400078e02aa */
[----:B------:R-:W5:Y:S04]  /*3f30*/  LDG.E.U16 R209, desc[UR48][R154.64] ;  /* 0x000000309ad17981 */ /* 0x000f68000c1e1500 */
[----:B------:R-:W5:Y:S01]  /*3f40*/  LDG.E.U16 R7, desc[UR48][R162.64] ;  /* 0x00000030a2077981 */ /* 0x000f62000c1e1500 */
[----:B------:R-:W-:Y:S01]  /*3f50*/  BAR.SYNC.DEFER_BLOCKING 0x0 ;  /* 0x0000000000007b1d */ /* 0x000fe20000010000 */
[----:B------:R-:W-:-:S04]  /*3f60*/  USHF.L.U32 UR12, UR7, 0x8, URZ ;  /* 0x00000008070c7899 */ /* 0x000fc8000800063f */
[----:B------:R-:W-:-:S04]  /*3f70*/  ULOP3.LUT UR12, UR12, 0x400, URZ, 0xc0, !UPT ;  /* 0x000004000c0c7892 */ /* 0x000fc8000f8ec03f */
[----:B------:R-:W-:-:S04]  /*3f80*/  ULEA.HI UR12, UR9, UR12, URZ, 0x1c ;  /* 0x0000000c090c7291 */ /* 0x000fc8000f8fe03f */
[----:B------:R-:W-:Y:S01]  /*3f90*/  ULOP3.LUT UR12, UR12, 0x3fff, URZ, 0xc0, !UPT ;  /* 0x00003fff0c0c7892 */ /* 0x000fe2000f8ec03f */
[----:B------:R-:W-:-:S03]  /*3fa0*/  UMOV UR13, 0x40000040 ;  /* 0x40000040000d7882 */ /* 0x000fc60000000000 */
[----:B------:R-:W-:Y:S01]  /*3fb0*/  UIADD3 UR16, UP0, UR12, 0x80, URZ ;  /* 0x000000800c107890 */ /* 0x000fe2000ff1e03f */
[----:B--2---:R-:W-:Y:S04]  /*3fc0*/  STS.U16 [R188+UR9+0x10000], R5 ;  /* 0x01000005bc007988 */ /* 0x004fe80008000409 */
[----:B----4-:R0:W-:Y:S04]  /*3fd0*/  STS.U16 [R188+UR9+0x10400], R211 ;  /* 0x010400d3bc007988 */ /* 0x0101e80008000409 */
[----:B---3--:R-:W-:Y:S04]  /*3fe0*/  STS.U16 [R197+UR9+0x10100], R6 ;  /* 0x01010006c5007988 */ /* 0x008fe80008000409 */
[----:B-----5:R-:W-:Y:S04]  /*3ff0*/  STS.U16 [R197+UR9+0x10500], R208 ;  /* 0x010500d0c5007988 */ /* 0x020fe80008000409 */
[----:B------:R-:W-:Y:S04]  /*4000*/  STS.U16 [R196+UR9+0x10200], R207 ;  /* 0x010200cfc4007988 */ /* 0x000fe80008000409 */
[----:B------:R-:W-:Y:S04]  /*4010*/  STS.U16 [R196+UR9+0x10600], R215 ;  /* 0x010600d7c4007988 */ /* 0x000fe80008000409 */
[----:B------:R1:W-:Y:S04]  /*4020*/  STS.U16 [R194+UR9+0x10300], R209 ;  /* 0x010300d1c2007988 */ /* 0x0003e80008000409 */
[----:B------:R2:W-:Y:S01]  /*4030*/  STS.U16 [R194+UR9+0x10700], R7 ;  /* 0x01070007c2007988 */ /* 0x0005e20008000409 */
[----:B------:R3:W-:Y:S06]  /*4040*/  MEMBAR.ALL.CTA ;  /* 0x0000000000007992 */ /* 0x0007ec0000008000 */
[----:B---3--:R-:W3:Y:S02]  /*4050*/  FENCE.VIEW.ASYNC.S ;  /* 0x00000000000073c6 */ /* 0x008ee40000000000 */
[----:B---3--:R-:W-:Y:S06]  /*4060*/  BAR.SYNC.DEFER_BLOCKING 0x0 ;  /* 0x0000000000007b1d */ /* 0x008fec0000010000 */
[----:B------:R-:W-:-:S06]  /*4070*/  WARPGROUP.ARRIVE ;  /* 0x00000000000079c5 */ /* 0x000fcc0000000000 */
[----:B------:R-:W-:Y:S01]  /*4080*/  HGMMA.64x16x16.F32 R160, gdesc[UR12].tnspA, RZ, !UPT ;  /* 0x202000000ca079f0 */ /* 0x000fe2000c7008ff */
[----:B------:R-:W-:Y:S02]  /*4090*/  UMOV UR12, URZ ;  /* 0x0000003f000c7c82 */ /* 0x000fe40008000000 */
[----:B------:R-:W-:-:S04]  /*40a0*/  UIADD3.X UR17, UR12, 0x40000040, URZ, UP0, !UPT ;  /* 0x400000400c117890 */ /* 0x000fc800087fe43f */
[----:B------:R-:W-:-:S05]  /*40b0*/  UIADD3.64 UR20, UR16, 0x80, URZ ;  /* 0x0000008010147897 */ /* 0x000fca000fffe03f */
[----:B------:R-:W-:Y:S01]  /*40c0*/  HGMMA.64x16x16.F32 R160, gdesc[UR16].tnspA, R160 ;  /* 0x2020000010a079f0 */ /* 0x000fe200087008a0 */
[----:B------:R-:W-:-:S03]  /*40d0*/  UIADD3.64 UR24, UR16, 0x100, URZ ;  /* 0x0000010010187897 */ /* 0x000fc6000fffe03f */
[----:B------:R-:W-:Y:S01]  /*40e0*/  HGMMA.64x16x16.F32 R160, gdesc[UR20].tnspA, R160 ;  /* 0x2020000014a079f0 */ /* 0x000fe200087008a0 */
[----:B------:R-:W-:-:S05]  /*40f0*/  UIADD3.64 UR28, UR16, 0x180, URZ ;  /* 0x00000180101c7897 */ /* 0x000fca000fffe03f */
[----:B------:R-:W-:Y:S01]  /*4100*/  HGMMA.64x16x16.F32 R160, gdesc[UR24].tnspA, R160 ;  /* 0x2020000018a079f0 */ /* 0x000fe200087008a0 */
[----:B------:R-:W-:-:S03]  /*4110*/  UIADD3.64 UR32, UR16, 0x200, URZ ;  /* 0x0000020010207897 */ /* 0x000fc6000fffe03f */
[----:B------:R-:W-:Y:S01]  /*4120*/  HGMMA.64x16x16.F32 R160, gdesc[UR28].tnspA, R160 ;  /* 0x202000001ca079f0 */ /* 0x000fe200087008a0 */
[----:B------:R-:W-:-:S05]  /*4130*/  UIADD3.64 UR36, UR16, 0x280, URZ ;  /* 0x0000028010247897 */ /* 0x000fca000fffe03f */
[----:B------:R-:W-:Y:S01]  /*4140*/  HGMMA.64x16x16.F32 R160, gdesc[UR32].tnspA, R160 ;  /* 0x2020000020a079f0 */ /* 0x000fe200087008a0 */
[----:B------:R-:W-:Y:S02]  /*4150*/  UIADD3.64 UR40, UR16, 0x300, URZ ;  /* 0x0000030010287897 */ /* 0x000fe4000fffe03f */
[----:B------:R-:W-:Y:S01]  /*4160*/  UIADD3.64 UR12, UR16, 0x780, URZ ;  /* 0x00000780100c7897 */ /* 0x000fe2000fffe03f */
[----:B------:R-:W-:Y:S01]  /*4170*/  HGMMA.64x16x16.F32 R160, gdesc[UR36].tnspA, R160 ;  /* 0x2020000024a079f0 */ /* 0x000fe200087008a0 */
[----:B------:R-:W-:-:S05]  /*4180*/  UIADD3.64 UR44, UR16, 0x800, URZ ;  /* 0x00000800102c7897 */ /* 0x000fca000fffe03f */
[----:B------:R-:W-:Y:S04]  /*4190*/  HGMMA.64x16x16.F32 R160, gdesc[UR40].tnspA, R160 ;  /* 0x2020000028a079f0 */ /* 0x000fe800087008a0 */
[----:B------:R-:W-:Y:S01]  /*41a0*/  HGMMA.64x16x16.F32 R152, gdesc[UR12].tnspA, RZ, !UPT ;  /* 0x202000000c9879f0 */ /* 0x000fe2000c7008ff */
[----:B------:R-:W-:Y:S01]  /*41b0*/  UMOV UR46, UR18 ;  /* 0x00000012002e7c82 */ /* 0x000fe20008000000 */
[----:B------:R-:W-:Y:S01]  /*41c0*/  UMOV UR47, UR19 ;  /* 0x00000013002f7c82 */ /* 0x000fe20008000000 */
[----:B------:R-:W-:Y:S01]  /*41d0*/  UIADD3.64 UR20, UR16, 0x880, URZ ;  /* 0x0000088010147897 */ /* 0x000fe2000fffe03f */
[----:B------:R-:W-:Y:S01]  /*41e0*/  HGMMA.64x16x16.F32 R152, gdesc[UR44].tnspA, R152 ;  /* 0x202000002c9879f0 */ /* 0x000fe20008700898 */
[----:B------:R-:W-:-:S07]  /*41f0*/  UIADD3.64 UR24, UR16, 0x900, URZ ;  /* 0x0000090010187897 */ /* 0x000fce000fffe03f */
        /* <DEDUP_REMOVED lines=9> */
[----:B0-----:R-:W-:-:S04]  /*4290*/  IMAD.WIDE R210, R195, 0x2, R20 ;  /* 0x00000002c3d27825 */ /* 0x001fc800078e0214 */
[C---:B-1----:R-:W-:Y:S02]  /*42a0*/  IMAD.WIDE R208, R195.reuse, 0x2, R22 ;  /* 0x00000002c3d07825 */ /* 0x042fe400078e0216 */
[----:B------:R0:W3:Y:S02]  /*42b0*/  LDG.E.U16 R210, desc[UR48][R210.64] ;  /* 0x00000030d2d27981 */ /* 0x0000e4000c1e1500 */
[C---:B------:R-:W-:Y:S02]  /*42c0*/  IMAD.WIDE R216, R195.reuse, 0x2, R14 ;  /* 0x00000002c3d87825 */ /* 0x040fe400078e020e */
[----:B------:R1:W4:Y:S02]  /*42d0*/  LDG.E.U16 R208, desc[UR48][R208.64] ;  /* 0x00000030d0d07981 */ /* 0x000324000c1e1500 */
[C---:B------:R-:W-:Y:S02]  /*42e0*/  IMAD.WIDE R218, R195.reuse, 0x2, R12 ;  /* 0x00000002c3da7825 */ /* 0x040fe400078e020c */
[----:B------:R5:W4:Y:S01]  /*42f0*/  LDG.E.U16 R216, desc[UR48][R216.64] ;  /* 0x00000030d8d87981 */ /* 0x000b22000c1e1500 */
[----:B------:R-:W-:Y:S01]  /*4300*/  HGMMA.64x16x16.F32 R152, gdesc[UR40].tnspA, R152, gsb0 ;  /* 0x20200000289879f0 */ /* 0x000fe20008000898 */
[----:B0-----:R-:W-:Y:S01]  /*4310*/  IADD3 R211, P1, R202, UR5, RZ ;  /* 0x00000005cad37c10 */ /* 0x001fe2000ff3e0ff */
[----:B--2---:R-:W-:Y:S01]  /*4320*/  IMAD.WIDE R6, R195, 0x2, R168 ;  /* 0x00000002c3067825 */ /* 0x004fe200078e02a8 */
[----:B------:R0:W2:Y:S02]  /*4330*/  LDG.E.U16 R218, desc[UR48][R218.64] ;  /* 0x00000030dada7981 */ /* 0x0000a4000c1e1500 */
[C---:B------:R-:W-:Y:S01]  /*4340*/  IADD3 R222, P4, R211.reuse, 0x8, RZ ;  /* 0x00000008d3de7810 */ /* 0x040fe20007f9e0ff */
[----:B-1----:R-:W-:Y:S01]  /*4350*/  IMAD.X R209, RZ, RZ, UR4, P1 ;  /* 0x00000004ffd17e24 */ /* 0x002fe200088e06ff */
[-C--:B------:R-:W-:Y:S01]  /*4360*/  ISETP.GT.U32.AND P0, PT, R211, R191.reuse, PT ;  /* 0x000000bfd300720c */ /* 0x080fe20003f04070 */
[----:B------:R-:W-:Y:S01]  /*4370*/  IMAD.WIDE R4, R195, 0x2, R18 ;  /* 0x00000002c3047825 */ /* 0x000fe200078e0212 */
[CC--:B------:R-:W-:Y:S01]  /*4380*/  ISETP.GE.U32.AND P2, PT, R211.reuse, R191.reuse, PT ;  /* 0x000000bfd300720c */ /* 0x0c0fe20003f46070 */
[----:B------:R1:W2:Y:S01]  /*4390*/  LDG.E.U16 R6, desc[UR48][R6.64] ;  /* 0x0000003006067981 */ /* 0x0002a2000c1e1500 */
[----:B------:R-:W-:Y:S01]  /*43a0*/  IADD3 R207, P3, R211, 0x9, RZ ;  /* 0x00000009d3cf7810 */ /* 0x000fe20007f7e0ff */
[----:B-----5:R-:W-:Y:S01]  /*43b0*/  IMAD.X R217, RZ, RZ, R209, P4 ;  /* 0x000000ffffd97224 */ /* 0x020fe200020e06d1 */
[----:B------:R-:W-:Y:S01]  /*43c0*/  ISETP.GT.U32.AND P1, PT, R222, R191, PT ;  /* 0x000000bfde00720c */ /* 0x000fe20003f24070 */
[----:B------:R5:W2:Y:S01]  /*43d0*/  LDG.E.U16 R212, desc[UR48][R4.64] ;  /* 0x0000003004d47981 */ /* 0x000aa2000c1e1500 */
[----:B------:R-:W-:-:S02]  /*43e0*/  ISETP.GT.U32.AND.EX P0, PT, R209, RZ, PT, P0 ;  /* 0x000000ffd100720c */ /* 0x000fc40003f04100 */
[----:B------:R-:W-:Y:S02]  /*43f0*/  ISETP.GE.U32.AND.EX P2, PT, R209, RZ, PT, P2 ;  /* 0x000000ffd100720c */ /* 0x000fe40003f46120 */
[----:B------:R-:W-:Y:S02]  /*4400*/  ISETP.GT.U32.AND P5, PT, R207, R191, PT ;  /* 0x000000bfcf00720c */ /* 0x000fe40003fa4070 */
[----:B0-----:R-:W-:Y:S02]  /*4410*/  IADD3.X R219, RZ, R209, RZ, P3, !PT ;  /* 0x000000d1ffdb7210 */ /* 0x001fe40001ffe4ff */
[----:B------:R-:W-:Y:S01]  /*4420*/  ISETP.GT.U32.AND.EX P1, PT, R217, RZ, PT, P1 ;  /* 0x000000ffd900720c */ /* 0x000fe20003f24110 */
[----:B------:R-:W-:-:S06]  /*4430*/  IMAD.WIDE R214, R195, 0x2, R16 ;  /* 0x00000002c3d67825 */ /* 0x000fcc00078e0210 */
[----:B------:R0:W2:Y:S01]  /*4440*/  LDG.E.U16 R214, desc[UR48][R214.64] ;  /* 0x00000030d6d67981 */ /* 0x0000a2000c1e1500 */
[----:B------:R-:W-:Y:S02]  /*4450*/  WARPGROUP.DEPBAR.LE gsb0, 0x0 ;  /* 0x00008000000079c5 */ /* 0x000fe40000010000 */
[----:B------:R-:W-:Y:S01]  /*4460*/  FMUL R220, R160, UR8 ;  /* 0x00000008a0dc7c20 */ /* 0x000fe20008400000 */
[----:B------:R-:W-:Y:S01]  /*4470*/  FMUL R161, R161, UR8 ;  /* 0x00000008a1a17c20 */ /* 0x000fe20008400000 */
[----:B------:R-:W-:-:S03]  /*4480*/  FMUL R160, R164, UR8 ;  /* 0x00000008a4a07c20 */ /* 0x000fc60008400000 */
[----:B------:R-:W-:Y:S02]  /*4490*/  FSEL R220, R220, -INF , !P0 ;  /* 0xff800000dcdc7808 */ /* 0x000fe40004000000 */
[----:B------:R-:W-:Y:S01]  /*44a0*/  FSEL R161, R161, -INF , !P2 ;  /* 0xff800000a1a17808 */ /* 0x000fe20005000000 */
[----:B-1----:R-:W-:Y:S01]  /*44b0*/  FMUL R7, R165, UR8 ;  /* 0x00000008a5077c20 */ /* 0x002fe20008400000 */
[----:B------:R-:W-:Y:S02]  /*44c0*/  ISETP.GT.U32.AND.EX P2, PT, R219, RZ, PT, P5 ;  /* 0x000000ffdb00720c */ /* 0x000fe40003f44150 */
[----:B------:R-:W-:Y:S02]  /*44d0*/  FSEL R160, R160, -INF , !P1 ;  /* 0xff800000a0a07808 */ /* 0x000fe40004800000 */
[----:B-----5:R-:W-:Y:S02]  /*44e0*/  FMNMX R5, R220, R161, !PT ;  /* 0x000000a1dc057209 */ /* 0x020fe40007800000 */
[----:B------:R-:W-:-:S02]  /*44f0*/  FSEL R7, R7, -INF , !P2 ;  /* 0xff80000007077808 */ /* 0x000fc40005000000 */
[----:B------:R-:W-:-:S04]  /*4500*/  FMNMX R4, R160, R5, !PT ;  /* 0x00000005a0047209 */ /* 0x000fc80007800000 */
[----:B0-----:R-:W-:Y:S01]  /*4510*/  FMNMX R215, R7, R4, !PT ;  /* 0x0000000407d77209 */ /* 0x001fe20007800000 */
[----:B------:R-:W-:-:S06]  /*4520*/  IMAD.WIDE R4, R195, 0x2, R10 ;  /* 0x00000002c3047825 */ /* 0x000fcc00078e020a */
[----:B------:R0:W5:Y:S04]  /*4530*/  LDG.E.U16 R4, desc[UR48][R4.64] ;  /* 0x0000003004047981 */ /* 0x000168000c1e1500 */
[----:B------:R-:W1:Y:S01]  /*4540*/  SHFL.BFLY PT, R224, R215, 0x2, 0x1f ;  /* 0x0c401f00d7e07f89 */ /* 0x000e6200000e0000 */
[CC--:B------:R-:W-:Y:S02]  /*4550*/  ISETP.GT.U32.AND P1, PT, R211.reuse, R198.reuse, PT ;  /* 0x000000c6d300720c */ /* 0x0c0fe40003f24070 */
[----:B------:R-:W-:Y:S01]  /*4560*/  ISETP.GE.U32.AND P2, PT, R211, R198, PT ;  /* 0x000000c6d300720c */ /* 0x000fe20003f46070 */
[----:B------:R-:W-:Y:S01]  /*4570*/  FMUL R162, R162, UR8 ;  /* 0x00000008a2a27c20 */ /* 0x000fe20008400000 */
[----:B------:R-:W-:Y:S01]  /*4580*/  FMUL R163, R163, UR8 ;  /* 0x00000008a3a37c20 */ /* 0x000fe20008400000 */
[C---:B------:R-:W-:Y:S01]  /*4590*/  ISETP.GT.U32.AND.EX P1, PT, R209.reuse, RZ, PT, P1 ;  /* 0x000000ffd100720c */ /* 0x040fe20003f24110 */
[----:B------:R-:W-:Y:S01]  /*45a0*/  FMUL R164, R166, UR8 ;  /* 0x00000008a6a47c20 */ /* 0x000fe20008400000 */
[----:B------:R-:W-:-:S02]  /*45b0*/  ISETP.GE.U32.AND.EX P2, PT, R209, RZ, PT, P2 ;  /* 0x000000ffd100720c */ /* 0x000fc40003f46120 */
[----:B------:R-:W-:Y:S01]  /*45c0*/  ISETP.GT.U32.AND P3, PT, R207, R198, PT ;  /* 0x000000c6cf00720c */ /* 0x000fe20003f64070 */
[----:B------:R-:W-:Y:S01]  /*45d0*/  FMUL R165, R167, UR8 ;  /* 0x00000008a7a57c20 */ /* 0x000fe20008400000 */
[----:B------:R-:W-:Y:S01]  /*45e0*/  FSEL R162, R162, -INF , !P1 ;  /* 0xff800000a2a27808 */ /* 0x000fe20004800000 */
[----:B0-----:R-:W-:Y:S01]  /*45f0*/  FMUL R5, R152, UR8 ;  /* 0x0000000898057c20 */ /* 0x001fe20008400000 */
[----:B------:R-:W-:Y:S01]  /*4600*/  FSEL R163, R163, -INF , !P2 ;  /* 0xff800000a3a37808 */ /* 0x000fe20005000000 */
[----:B------:R-:W-:Y:S01]  /*4610*/  FMUL R154, R154, UR8 ;  /* 0x000000089a9a7c20 */ /* 0x000fe20008400000 */
[----:B------:R-:W-:Y:S01]  /*4620*/  ISETP.GT.U32.AND.EX P1, PT, R219, RZ, PT, P3 ;  /* 0x000000ffdb00720c */ /* 0x000fe20003f24130 */
[----:B------:R-:W-:Y:S01]  /*4630*/  FMUL R155, R155, UR8 ;  /* 0x000000089b9b7c20 */ /* 0x000fe20008400000 */
[----:B------:R-:W-:Y:S01]  /*4640*/  FSEL R164, R164, -INF , !P0 ;  /* 0xff800000a4a47808 */ /* 0x000fe20004000000 */
[----:B------:R-:W-:Y:S01]  /*4650*/  BAR.SYNC.DEFER_BLOCKING 0x0 ;  /* 0x0000000000007b1d */ /* 0x000fe20000010000 */
[----:B------:R-:W-:-:S02]  /*4660*/  FMNMX R167, R162, R163, !PT ;  /* 0x000000a3a2a77209 */ /* 0x000fc40007800000 */
[----:B------:R-:W-:Y:S02]  /*4670*/  FSEL R165, R165, -INF , !P1 ;  /* 0xff800000a5a57808 */ /* 0x000fe40004800000 */
[----:B------:R-:W-:Y:S02]  /*4680*/  FMNMX R166, R164, R167, !PT ;  /* 0x000000a7a4a67209 */ /* 0x000fe40007800000 */
[----:B-1----:R-:W-:Y:S02]  /*4690*/  FMNMX R215, R215, R224, !PT ;  /* 0x000000e0d7d77209 */ /* 0x002fe40007800000 */
[----:B------:R-:W-:-:S03]  /*46a0*/  FMNMX R166, R165, R166, !PT ;  /* 0x000000a6a5a67209 */ /* 0x000fc60007800000 */
[----:B------:R-:W0:Y:S04]  /*46b0*/  SHFL.BFLY PT, R226, R215, 0x1, 0x1f ;  /* 0x0c201f00d7e27f89 */ /* 0x000e2800000e0000 */
[----:B------:R-:W1:Y:S01]  /*46c0*/  SHFL.BFLY PT, R167, R166, 0x2, 0x1f ;  /* 0x0c401f00a6a77f89 */ /* 0x000e6200000e0000 */
[CC--:B------:R-:W-:Y:S02]  /*46d0*/  ISETP.GT.U32.AND P0, PT, R211.reuse, R199.reuse, PT ;  /* 0x000000c7d300720c */ /* 0x0c0fe40003f04070 */
[-C--:B------:R-:W-:Y:S01]  /*46e0*/  ISETP.GE.U32.AND P2, PT, R211, R199.reuse, PT ;  /* 0x000000c7d300720c */ /* 0x080fe20003f46070 */
[----:B------:R-:W-:Y:S01]  /*46f0*/  FMUL R152, R153, UR8 ;  /* 0x0000000899987c20 */ /* 0x000fe20008400000 */
[----:B------:R-:W-:Y:S02]  /*4700*/  ISETP.GT.U32.AND P1, PT, R222, R199, PT ;  /* 0x000000c7de00720c */ /* 0x000fe40003f24070 */
[----:B------:R-:W-:-:S02]  /*4710*/  ISETP.GT.U32.AND.EX P0, PT, R209, RZ, PT, P0 ;  /* 0x000000ffd100720c */ /* 0x000fc40003f04100 */
[----:B------:R-:W-:Y:S01]  /*4720*/  ISETP.GE.U32.AND.EX P2, PT, R209, RZ, PT, P2 ;  /* 0x000000ffd100720c */ /* 0x000fe20003f46120 */
[----:B------:R-:W-:Y:S01]  /*4730*/  FMUL R153, R156, UR8 ;  /* 0x000000089c997c20 */ /* 0x000fe20008400000 */
[----:B------:R-:W-:Y:S02]  /*4740*/  ISETP.GT.U32.AND P3, PT, R207, R199, PT ;  /* 0x000000c7cf00720c */ /* 0x000fe40003f64070 */
[----:B------:R-:W-:Y:S02]  /*4750*/  ISETP.GT.U32.AND.EX P1, PT, R217, RZ, PT, P1 ;  /* 0x000000ffd900720c */ /* 0x000fe40003f24110 */
[----:B------:R-:W-:Y:S02]  /*4760*/  FSEL R5, R5, -INF , !P0 ;  /* 0xff80000005057808 */ /* 0x000fe40004000000 */
[----:B------:R-:W-:Y:S01]  /*4770*/  FSEL R152, R152, -INF , !P2 ;  /* 0xff80000098987808 */ /* 0x000fe20005000000 */
[----:B------:R-:W-:Y:S01]  /*4780*/  FMUL R156, R157, UR8 ;  /* 0x000000089d9c7c20 */ /* 0x000fe20008400000 */
[----:B------:R-:W-:-:S02]  /*4790*/  ISETP.GT.U32.AND.EX P0, PT, R219, RZ, PT, P3 ;  /* 0x000000ffdb00720c */ /* 0x000fc40003f04130 */
[----:B------:R-:W-:Y:S02]  /*47a0*/  FSEL R153, R153, -INF , !P1 ;  /* 0xff80000099997808 */ /* 0x000fe40004800000 */
[----:B------:R-:W-:Y:S02]  /*47b0*/  FMNMX R224, R5, R152, !PT ;  /* 0x0000009805e07209 */ /* 0x000fe40007800000 */
[CC--:B------:R-:W-:Y:S02]  /*47c0*/  ISETP.GT.U32.AND P1, PT, R211.reuse, R200.reuse, PT ;  /* 0x000000c8d300720c */ /* 0x0c0fe40003f24070 */
[----:B------:R-:W-:Y:S02]  /*47d0*/  ISETP.GE.U32.AND P3, PT, R211, R200, PT ;  /* 0x000000c8d300720c */ /* 0x000fe40003f66070 */
[----:B------:R-:W-:Y:S02]  /*47e0*/  FSEL R156, R156, -INF , !P0 ;  /* 0xff8000009c9c7808 */ /* 0x000fe40004000000 */
[----:B------:R-:W-:-:S02]  /*47f0*/  FMNMX R157, R153, R224, !PT ;  /* 0x000000e0999d7209 */ /* 0x000fc40007800000 */
[----:B0-----:R-:W-:Y:S02]  /*4800*/  FMNMX R215, R215, R226, !PT ;  /* 0x000000e2d7d77209 */ /* 0x001fe40007800000 */
[-C--:B------:R-:W-:Y:S02]  /*4810*/  ISETP.GT.U32.AND P2, PT, R222, R200.reuse, PT ;  /* 0x000000c8de00720c */ /* 0x080fe40003f44070 */
[C---:B------:R-:W-:Y:S02]  /*4820*/  ISETP.GT.U32.AND.EX P0, PT, R209.reuse, RZ, PT, P1 ;  /* 0x000000ffd100720c */ /* 0x040fe40003f04110 */
[----:B------:R-:W-:Y:S02]  /*4830*/  ISETP.GE.U32.AND.EX P3, PT, R209, RZ, PT, P3 ;  /* 0x000000ffd100720c */ /* 0x000fe40003f66130 */
[----:B------:R-:W-:Y:S02]  /*4840*/  ISETP.GT.U32.AND P4, PT, R207, R200, PT ;  /* 0x000000c8cf00720c */ /* 0x000fe40003f84070 */
[----:B-1----:R-:W-:-:S02]  /*4850*/  FMNMX R207, R166, R167, !PT ;  /* 0x000000a7a6cf7209 */ /* 0x002fc40007800000 */
[----:B------:R-:W-:Y:S01]  /*4860*/  FMNMX R209, R156, R157, !PT ;  /* 0x0000009d9cd17209 */ /* 0x000fe20007800000 */
[----:B------:R-:W-:Y:S01]  /*4870*/  FMUL R157, R158, UR8 ;  /* 0x000000089e9d7c20 */ /* 0x000fe20008400000 */
[----:B------:R-:W-:Y:S02]  /*4880*/  FMNMX R167, R215, R206, !PT ;  /* 0x000000ced7a77209 */ /* 0x000fe40007800000 */
[----:B------:R-:W-:Y:S02]  /*4890*/  ISETP.GT.U32.AND.EX P1, PT, R217, RZ, PT, P2 ;  /* 0x000000ffd900720c */ /* 0x000fe40003f24120 */
[----:B------:R-:W-:Y:S02]  /*48a0*/  FSEL R154, R154, -INF , !P0 ;  /* 0xff8000009a9a7808 */ /* 0x000fe40004000000 */
[----:B------:R-:W-:Y:S01]  /*48b0*/  FSEL R155, R155, -INF , !P3 ;  /* 0xff8000009b9b7808 */ /* 0x000fe20005800000 */
[----:B------:R-:W-:Y:S01]  /*48c0*/  FMUL R158, R159, UR8 ;  /* 0x000000089f9e7c20 */ /* 0x000fe20008400000 */
[----:B------:R-:W-:Y:S01]  /*48d0*/  FADD R159, R161, -R167 ;  /* 0x800000a7a19f7221 */ /* 0x000fe20000000000 */
[----:B------:R-:W-:-:S02]  /*48e0*/  ISETP.GT.U32.AND.EX P2, PT, R219, RZ, PT, P4 ;  /* 0x000000ffdb00720c */ /* 0x000fc40003f44140 */
[----:B------:R-:W-:Y:S02]  /*48f0*/  FSEL R157, R157, -INF , !P1 ;  /* 0xff8000009d9d7808 */ /* 0x000fe40004800000 */
[----:B------:R-:W-:Y:S01]  /*4900*/  FMNMX R166, R154, R155, !PT ;  /* 0x0000009b9aa67209 */ /* 0x000fe20007800000 */
[----:B------:R-:W-:Y:S01]  /*4910*/  FADD R220, R220, -R167 ;  /* 0x800000a7dcdc7221 */ /* 0x000fe20000000000 */
[----:B------:R-:W-:Y:S01]  /*4920*/  FMUL R211, R159, 1.4426950216293334961 ;  /* 0x3fb8aa3b9fd37820 */ /* 0x000fe20000400000 */
[----:B------:R-:W0:Y:S01]  /*4930*/  SHFL.BFLY PT, R224, R209, 0x2, 0x1f ;  /* 0x0c401f00d1e07f89 */ /* 0x000e2200000e0000 */
[----:B------:R-:W-:Y:S02]  /*4940*/  FSEL R158, R158, -INF , !P2 ;  /* 0xff8000009e9e7808 */ /* 0x000fe40005000000 */
[----:B------:R-:W-:Y:S01]  /*4950*/  FMNMX R159, R157, R166, !PT ;  /* 0x000000a69d9f7209 */ /* 0x000fe20007800000 */
[----:B------:R-:W-:-:S03]  /*4960*/  FMUL R220, R220, 1.4426950216293334961 ;  /* 0x3fb8aa3bdcdc7820 */ /* 0x000fc60000400000 */
[----:B------:R-:W-:Y:S01]  /*4970*/  FMNMX R159, R158, R159, !PT ;  /* 0x0000009f9e9f7209 */ /* 0x000fe20007800000 */
[----:B------:R1:W-:Y:S01]  /*4980*/  MUFU.EX2 R161, R220 ;  /* 0x000000dc00a17308 */ /* 0x0003e20000000800 */
[----:B------:R-:W0:Y:S04]  /*4990*/  SHFL.BFLY PT, R222, R207, 0x1, 0x1f ;  /* 0x0c201f00cfde7f89 */ /* 0x000e2800000e0000 */
[----:B-1----:R-:W1:Y:S01]  /*49a0*/  SHFL.BFLY PT, R220, R159, 0x2, 0x1f ;  /* 0x0c401f009fdc7f89 */ /* 0x002e6200000e0000 */
[----:B0-----:R-:W-:Y:S01]  /*49b0*/  FMNMX R224, R209, R224, !PT ;  /* 0x000000e0d1e07209 */ /* 0x001fe20007800000 */
[----:B------:R-:W-:-:S04]  /*49c0*/  FADD R166, R160, -R167 ;  /* 0x800000a7a0a67221 */ /* 0x000fc80000000000 */
[----:B------:R-:W0:Y:S01]  /*49d0*/  SHFL.BFLY PT, R209, R224, 0x1, 0x1f ;  /* 0x0c201f00e0d17f89 */ /* 0x000e2200000e0000 */
[----:B------:R-:W-:Y:S01]  /*49e0*/  FMUL R215, R166, 1.4426950216293334961 ;  /* 0x3fb8aa3ba6d77820 */ /* 0x000fe20000400000 */
[----:B------:R-:W-:Y:S02]  /*49f0*/  FMNMX R166, R207, R222, !PT ;  /* 0x000000decfa67209 */ /* 0x000fe40007800000 */
[----:B-1----:R-:W-:-:S05]  /*4a00*/  FMNMX R159, R159, R220, !PT ;  /* 0x000000dc9f9f7209 */ /* 0x002fca0007800000 */
[----:B------:R-:W1:Y:S01]  /*4a10*/  SHFL.BFLY PT, R222, R159, 0x1, 0x1f ;  /* 0x0c201f009fde7f89 */ /* 0x000e6200000e0000 */
[----:B------:R-:W-:Y:S01]  /*4a20*/  FMNMX R166, R166, R203, !PT ;  /* 0x000000cba6a67209 */ /* 0x000fe20007800000 */
[----:B------:R0:W-:Y:S02]  /*4a30*/  MUFU.EX2 R160, R211 ;  /* 0x000000d300a07308 */ /* 0x0001e40000000800 */
[----:B0-----:R-:W-:Y:S02]  /*4a40*/  FMNMX R209, R224, R209, !PT ;  /* 0x000000d1e0d17209 */ /* 0x001fe40007800000 */
[----:B------:R-:W-:Y:S02]  /*4a50*/  FADD R211, R165, -R166 ;  /* 0x800000a6a5d37221 */ /* 0x000fe40000000000 */
[----:B------:R-:W-:Y:S01]  /*4a60*/  FMNMX R165, R209, R204, !PT ;  /* 0x000000ccd1a57209 */ /* 0x000fe20007800000 */
[----:B------:R-:W-:Y:S01]  /*4a70*/  FADD R207, R7, -R167 ;  /* 0x800000a707cf7221 */ /* 0x000fe20000000000 */
[----:B---3--:R-:W-:Y:S04]  /*4a80*/  STS.U16 [R193+UR9+0x10400], R210 ;  /* 0x010400d2c1007988 */ /* 0x008fe80008000409 */
[----:B----4-:R-:W-:Y:S04]  /*4a90*/  STS.U16 [R193+UR9+0x10200], R208 ;  /* 0x010200d0c1007988 */ /* 0x010fe80008000409 */
[----:B------:R-:W-:Y:S01]  /*4aa0*/  STS.U16 [R193+UR9+0x10a00], R216 ;  /* 0x010a00d8c1007988 */ /* 0x000fe20008000409 */
[----:B------:R-:W-:Y:S01]  /*4ab0*/  FADD R152, R152, -R165 ;  /* 0x800000a598987221 */ /* 0x000fe20000000000 */
[----:B-1----:R-:W-:Y:S01]  /*4ac0*/  FMNMX R222, R159, R222, !PT ;  /* 0x000000de9fde7209 */ /* 0x002fe20007800000 */
[----:B------:R-:W-:-:S02]  /*4ad0*/  FMUL R217, R207, 1.4426950216293334961 ;  /* 0x3fb8aa3bcfd97820 */ /* 0x000fc40000400000 */
[----:B------:R-:W-:Y:S01]  /*4ae0*/  FMUL R152, R152, 1.4426950216293334961 ;  /* 0x3fb8aa3b98987820 */ /* 0x000fe20000400000 */
[----:B------:R-:W-:Y:S01]  /*4af0*/  FMNMX R222, R222, R205, !PT ;  /* 0x000000cddede7209 */ /* 0x000fe20007800000 */
[----:B------:R-:W-:Y:S01]  /*4b00*/  FADD R207, -R167, R206 ;  /* 0x000000cea7cf7221 */ /* 0x000fe20000000100 */
[----:B------:R-:W-:Y:S01]  /*4b10*/  FADD R209, -R166, R203 ;  /* 0x000000cba6d17221 */ /* 0x000fe20000000100 */
[----:B------:R0:W-:Y:S01]  /*4b20*/  MUFU.EX2 R224, R152 ;  /* 0x0000009800e07308 */ /* 0x0001e20000000800 */
[--C-:B------:R-:W-:Y:S01]  /*4b30*/  FADD R162, R162, -R166.reuse ;  /* 0x800000a6a2a27221 */ /* 0x100fe20000000000 */
[--C-:B------:R-:W-:Y:S01]  /*4b40*/  FADD R163, R163, -R166.reuse ;  /* 0x800000a6a3a37221 */ /* 0x100fe20000000000 */
[----:B------:R-:W-:Y:S01]  /*4b50*/  FADD R164, R164, -R166 ;  /* 0x800000a6a4a47221 */ /* 0x000fe20000000000 */
[----:B------:R-:W-:Y:S01]  /*4b60*/  FADD R5, R5, -R165 ;  /* 0x800000a505057221 */ /* 0x000fe20000000000 */
[----:B------:R-:W-:Y:S01]  /*4b70*/  FADD R159, -R165, R204 ;  /* 0x000000cca59f7221 */ /* 0x000fe20000000100 */
[----:B------:R-:W-:Y:S01]  /*4b80*/  FMUL R207, R207, 1.4426950216293334961 ;  /* 0x3fb8aa3bcfcf7820 */ /* 0x000fe20000400000 */
[----:B------:R-:W-:Y:S01]  /*4b90*/  FMUL R209, R209, 1.4426950216293334961 ;  /* 0x3fb8aa3bd1d17820 */ /* 0x000fe20000400000 */
[----:B0-----:R-:W-:Y:S01]  /*4ba0*/  FADD R152, -R222, R205 ;  /* 0x000000cdde987221 */ /* 0x001fe20000000100 */
[--C-:B------:R-:W-:Y:S01]  /*4bb0*/  FADD R153, R153, -R165.reuse ;  /* 0x800000a599997221 */ /* 0x100fe20000000000 */
[----:B------:R-:W-:Y:S01]  /*4bc0*/  FADD R156, R156, -R165 ;  /* 0x800000a59c9c7221 */ /* 0x000fe20000000000 */
[----:B--2---:R-:W-:Y:S04]  /*4bd0*/  STS.U16 [R193+UR9+0x10c00], R218 ;  /* 0x010c00dac1007988 */ /* 0x004fe80008000409 */
[----:B------:R-:W-:Y:S04]  /*4be0*/  STS.U16 [R193+UR9+0x10000], R6 ;  /* 0x01000006c1007988 */ /* 0x000fe80008000409 */
[----:B------:R-:W-:Y:S04]  /*4bf0*/  STS.U16 [R193+UR9+0x10600], R212 ;  /* 0x010600d4c1007988 */ /* 0x000fe80008000409 */
[----:B------:R-:W-:Y:S01]  /*4c00*/  STS.U16 [R193+UR9+0x10800], R214 ;  /* 0x010800d6c1007988 */ /* 0x000fe20008000409 */
[--C-:B------:R-:W-:Y:S01]  /*4c10*/  FADD R154, R154, -R222.reuse ;  /* 0x800000de9a9a7221 */ /* 0x100fe20000000000 */
[--C-:B------:R-:W-:Y:S01]  /*4c20*/  FADD R155, R155, -R222.reuse ;  /* 0x800000de9b9b7221 */ /* 0x100fe20000000000 */
[--C-:B------:R-:W-:Y:S01]  /*4c30*/  FADD R157, R157, -R222.reuse ;  /* 0x800000de9d9d7221 */ /* 0x100fe20000000000 */
[----:B------:R-:W-:Y:S01]  /*4c40*/  FADD R158, R158, -R222 ;  /* 0x800000de9e9e7221 */ /* 0x000fe20000000000 */
[----:B------:R-:W-:Y:S01]  /*4c50*/  FMUL R162, R162, 1.4426950216293334961 ;  /* 0x3fb8aa3ba2a27820 */ /* 0x000fe20000400000 */
        /* <DEDUP_REMOVED lines=12> */
[----:B------:R-:W-:Y:S08]  /*4d20*/  MUFU.EX2 R220, R209 ;  /* 0x000000d100dc7308 */ /* 0x000ff00000000800 */
[----:B------:R-:W0:Y:S01]  /*4d30*/  MUFU.EX2 R207, R207 ;  /* 0x000000cf00cf7308 */ /* 0x000e220000000800 */
[----:B-----5:R-:W-:Y:S01]  /*4d40*/  STS.U16 [R193+UR9+0x10e00], R4 ;  /* 0x010e0004c1007988 */ /* 0x020fe20008000409 */
[----:B------:R1:W-:Y:S06]  /*4d50*/  MEMBAR.ALL.CTA ;  /* 0x0000000000007992 */ /* 0x0003ec0000008000 */
[----:B-1----:R-:W1:Y:S01]  /*4d60*/  FENCE.VIEW.ASYNC.S ;  /* 0x00000000000073c6 */ /* 0x002e620000000000 */
[----:B------:R-:W2:Y:S08]  /*4d70*/  MUFU.EX2 R209, R159 ;  /* 0x0000009f00d17308 */ /* 0x000eb00000000800 */
[----:B------:R-:W3:Y:S08]  /*4d80*/  MUFU.EX2 R205, R152 ;  /* 0x0000009800cd7308 */ /* 0x000ef00000000800 */
[----:B------:R-:W-:Y:S08]  /*4d90*/  MUFU.EX2 R7, R215 ;  /* 0x000000d700077308 */ /* 0x000ff00000000800 */
[----:B------:R-:W-:Y:S08]  /*4da0*/  MUFU.EX2 R206, R217 ;  /* 0x000000d900ce7308 */ /* 0x000ff00000000800 */
[----:B------:R-:W-:Y:S08]  /*4db0*/  MUFU.EX2 R203, R211 ;  /* 0x000000d300cb7308 */ /* 0x000ff00000000800 */
[----:B------:R-:W-:Y:S08]  /*4dc0*/  MUFU.EX2 R162, R162 ;  /* 0x000000a200a27308 */ /* 0x000ff00000000800 */
[----:B------:R-:W4:Y:S08]  /*4dd0*/  MUFU.EX2 R163, R163 ;  /* 0x000000a300a37308 */ /* 0x000f300000000800 */
[----:B------:R-:W5:Y:S08]  /*4de0*/  MUFU.EX2 R164, R164 ;  /* 0x000000a400a47308 */ /* 0x000f700000000800 */
[----:B------:R-:W1:Y:S08]  /*4df0*/  MUFU.EX2 R5, R5 ;  /* 0x0000000500057308 */ /* 0x000e700000000800 */
[----:B------:R4:W-:Y:S08]  /*4e00*/  MUFU.EX2 R215, R153 ;  /* 0x0000009900d77308 */ /* 0x0009f00000000800 */
[----:B------:R-:W1:Y:S08]  /*4e10*/  MUFU.EX2 R226, R156 ;  /* 0x0000009c00e27308 */ /* 0x000e700000000800 */
[----:B------:R5:W-:Y:S08]  /*4e20*/  MUFU.EX2 R204, R154 ;  /* 0x0000009a00cc7308 */ /* 0x000bf00000000800 */
[----:B------:R1:W1:Y:S08]  /*4e30*/  MUFU.EX2 R211, R155 ;  /* 0x0000009b00d37308 */ /* 0x0002700000000800 */
[----:B------:R-:W-:Y:S08]  /*4e40*/  MUFU.EX2 R217, R157 ;  /* 0x0000009d00d97308 */ /* 0x000ff00000000800 */
[----:B------:R1:W1:Y:S01]  /*4e50*/  MUFU.EX2 R228, R158 ;  /* 0x0000009e00e47308 */ /* 0x0002620000000800 */
[-C--:B0-----:R-:W-:Y:S01]  /*4e60*/  FMUL R88, R88, R207.reuse ;  /* 0x000000cf58587220 */ /* 0x081fe20000400000 */
[-C--:B------:R-:W-:Y:S01]  /*4e70*/  FMUL R89, R89, R207.reuse ;  /* 0x000000cf59597220 */ /* 0x080fe20000400000 */
        /* <DEDUP_REMOVED lines=29> */
[----:B------:R-:W-:Y:S01]  /*5050*/  FMUL R149, R149, R207 ;  /* 0x000000cf95957220 */ /* 0x000fe20000400000 */
        /* <DEDUP_REMOVED lines=32> */
[-C--:B--2---:R-:W-:Y:S01]  /*5260*/  FMUL R24, R24, R209.reuse ;  /* 0x000000d118187220 */ /* 0x084fe20000400000 */
        /* <DEDUP_REMOVED lines=31> */
[-C--:B---3--:R-:W-:Y:S01]  /*5460*/  FMUL R26, R26, R205.reuse ;  /* 0x000000cd1a1a7220 */ /* 0x088fe20000400000 */
        /* <DEDUP_REMOVED lines=31> */
[----:B------:R-:W-:-:S02]  /*5660*/  F2FP.F16.F32.PACK_AB R152, R160, R161 ;  /* 0x000000a1a098723e */ /* 0x000fc400000000ff */
[----:B----4-:R-:W-:Y:S02]  /*5670*/  F2FP.F16.F32.PACK_AB R153, R163, R162 ;  /* 0x000000a2a399723e */ /* 0x010fe400000000ff */
[----:B-----5:R-:W-:Y:S02]  /*5680*/  F2FP.F16.F32.PACK_AB R154, R206, R7 ;  /* 0x00000007ce9a723e */ /* 0x020fe400000000ff */
[----:B-1----:R-:W-:Y:S02]  /*5690*/  F2FP.F16.F32.PACK_AB R155, R203, R164 ;  /* 0x000000a4cb9b723e */ /* 0x002fe400000000ff */
[----:B------:R-:W-:Y:S02]  /*56a0*/  F2FP.F16.F32.PACK_AB R156, R224, R5 ;  /* 0x00000005e09c723e */ /* 0x000fe400000000ff */
[----:B------:R-:W-:Y:S02]  /*56b0*/  F2FP.F16.F32.PACK_AB R158, R226, R215 ;  /* 0x000000d7e29e723e */ /* 0x000fe400000000ff */
[----:B------:R-:W-:-:S02]  /*56c0*/  F2FP.F16.F32.PACK_AB R157, R211, R204 ;  /* 0x000000ccd39d723e */ /* 0x000fc400000000ff */
[----:B------:R-:W-:Y:S01]  /*56d0*/  F2FP.F16.F32.PACK_AB R159, R228, R217 ;  /* 0x000000d9e49f723e */ /* 0x000fe200000000ff */
[----:B------:R-:W-:Y:S06]  /*56e0*/  BAR.SYNC.DEFER_BLOCKING 0x0 ;  /* 0x0000000000007b1d */ /* 0x000fec0000010000 */
[----:B------:R-:W-:-:S06]  /*56f0*/  WARPGROUP.ARRIVE ;  /* 0x00000000000079c5 */ /* 0x000fcc0000000000 */
[----:B------:R-:W-:-:S12]  /*5700*/  HGMMA.64x128x16.F32 R88, R152, gdesc[UR8], R88 ;  /* 0x01e0000898587df0 */ /* 0x000fd80008700858 */
[----:B------:R-:W-:Y:S01]  /*5710*/  HGMMA.64x128x16.F32 R24, R156, gdesc[UR8], R24, gsb0 ;  /* 0x01e000089c187df0 */ /* 0x000fe20008000818 */
[----:B------:R-:W-:Y:S01]  /*5720*/  FADD R160, R161, R160 ;  /* 0x000000a0a1a07221 */ /* 0x000fe20000000000 */
        /* <DEDUP_REMOVED lines=10> */
[----:B------:R-:W-:-:S02]  /*57d0*/  FADD R215, R226, R215 ;  /* 0x000000d7e2d77221 */ /* 0x000fc40000000000 */
[----:B------:R-:W0:Y:S04]  /*57e0*/  SHFL.BFLY PT, R4, R7, 0x2, 0x1f ;  /* 0x0c401f0007047f89 */ /* 0x000e2800000e0000 */
[----:B------:R-:W1:Y:S04]  /*57f0*/  SHFL.BFLY PT, R162, R217, 0x2, 0x1f ;  /* 0x0c401f00d9a27f89 */ /* 0x000e6800000e0000 */
[----:B------:R-:W2:Y:S04]  /*5800*/  SHFL.BFLY PT, R5, R164, 0x2, 0x1f ;  /* 0x0c401f00a4057f89 */ /* 0x000ea800000e0000 */
[----:B------:R-:W3:Y:S01]  /*5810*/  SHFL.BFLY PT, R160, R215, 0x2, 0x1f ;  /* 0x0c401f00d7a07f89 */ /* 0x000ee200000e0000 */
[----:B------:R-:W-:Y:S01]  /*5820*/  UIADD3 UR5, UP0, UR5, 0x10, URZ ;  /* 0x0000001005057890 */ /* 0x000fe2000ff1e03f */
[----:B0-----:R-:W-:Y:S01]  /*5830*/  FADD R4, R7, R4 ;  /* 0x0000000407047221 */ /* 0x001fe20000000000 */
[----:B-1----:R-:W-:Y:S01]  /*5840*/  FADD R162, R217, R162 ;  /* 0x000000a2d9a27221 */ /* 0x002fe20000000000 */
[----:B--2---:R-:W-:Y:S01]  /*5850*/  FADD R6, R164, R5 ;  /* 0x00000005a4067221 */ /* 0x004fe20000000000 */
[----:B---3--:R-:W-:-:S02]  /*5860*/  FADD R160, R215, R160 ;  /* 0x000000a0d7a07221 */ /* 0x008fc40000000000 */
[----:B------:R-:W0:Y:S01]  /*5870*/  SHFL.BFLY PT, R5, R4, 0x1, 0x1f ;  /* 0x0c201f0004057f89 */ /* 0x000e2200000e0000 */
[----:B------:R-:W-:-:S03]  /*5880*/  UIADD3.X UR4, URZ, UR4, URZ, UP0, !UPT ;  /* 0x000000043f047290 */ /* 0x000fc600087fe43f */
[----:B------:R-:W1:Y:S04]  /*5890*/  SHFL.BFLY PT, R7, R162, 0x1, 0x1f ;  /* 0x0c201f00a2077f89 */ /* 0x000e6800000e0000 */
[----:B------:R-:W2:Y:S04]  /*58a0*/  SHFL.BFLY PT, R161, R6, 0x1, 0x1f ;  /* 0x0c201f0006a17f89 */ /* 0x000ea800000e0000 */
[----:B------:R-:W3:Y:S01]  /*58b0*/  SHFL.BFLY PT, R163, R160, 0x1, 0x1f ;  /* 0x0c201f00a0a37f89 */ /* 0x000ee200000e0000 */
[----:B------:R-:W-:Y:S01]  /*58c0*/  IMAD.U32 R164, RZ, RZ, UR4 ;  /* 0x00000004ffa47e24 */ /* 0x000fe2000f8e00ff */
[----:B------:R-:W-:-:S04]  /*58d0*/  ISETP.LE.U32.AND P0, PT, R213, UR5, PT ;  /* 0x00000005d5007c0c */ /* 0x000fc8000bf03070 */
[----:B------:R-:W-:Y:S01]  /*58e0*/  ISETP.GE.U32.AND.EX P0, PT, R164, RZ, PT, P0 ;  /* 0x000000ffa400720c */ /* 0x000fe20003f06100 */
[----:B0-----:R-:W-:Y:S01]  /*58f0*/  FADD R204, R4, R5 ;  /* 0x0000000504cc7221 */ /* 0x001fe20000000000 */
[----:B-1----:R-:W-:-:S03]  /*5900*/  FADD R4, R162, R7 ;  /* 0x00000007a2047221 */ /* 0x002fc60000000000 */
[----:B------:R-:W-:Y:S01]  /*5910*/  FFMA R8, R207, R8, R204 ;  /* 0x00000008cf087223 */ /* 0x000fe200000000cc */
[----:B--2---:R-:W-:Y:S01]  /*5920*/  FADD R161, R6, R161 ;  /* 0x000000a106a17221 */ /* 0x004fe20000000000 */
[----:B------:R-:W-:Y:S01]  /*5930*/  FFMA R192, R205, R192, R4 ;  /* 0x000000c0cdc07223 */ /* 0x000fe20000000004 */
[----:B---3--:R-:W-:Y:S02]  /*5940*/  FADD R164, R160, R163 ;  /* 0x000000a3a0a47221 */ /* 0x008fe40000000000 */
[----:B------:R-:W-:Y:S01]  /*5950*/  FFMA R9, R220, R9, R161 ;  /* 0x00000009dc097223 */ /* 0x000fe200000000a1 */
[----:B------:R-:W-:Y:S01]  /*5960*/  IMAD R195, R189, 0x10, R195 ;  /* 0x00000010bdc37824 */ /* 0x000fe200078e02c3 */
[----:B------:R-:W-:Y:S01]  /*5970*/  LEA R201, R187, R201, 0x4 ;  /* 0x000000c9bbc97211 */ /* 0x000fe200078e20ff */
[----:B------:R-:W-:Y:S01]  /*5980*/  FFMA R186, R209, R186, R164 ;  /* 0x000000bad1ba7223 */ /* 0x000fe200000000a4 */
[----:B------:R-:W-:Y:S01]  /*5990*/  IMAD.MOV.U32 R4, RZ, RZ, R222 ;  /* 0x000000ffff047224 */ /* 0x000fe200078e00de */
[----:B------:R-:W-:Y:S01]  /*59a0*/  MOV R5, R166 ;  /* 0x000000a600057202 */ /* 0x000fe20000000f00 */
[----:B------:R-:W-:Y:S01]  /*59b0*/  IMAD.MOV.U32 R6, RZ, RZ, R165 ;  /* 0x000000ffff067224 */ /* 0x000fe200078e00a5 */
[----:B------:R-:W-:Y:S01]  /*59c0*/  MOV R204, R165 ;  /* 0x000000a500cc7202 */ /* 0x000fe20000000f00 */
[----:B------:R-:W-:-:S02]  /*59d0*/  IMAD.MOV.U32 R7, RZ, RZ, R167 ;  /* 0x000000ffff077224 */ /* 0x000fc400078e00a7 */
[----:B------:R-:W-:Y:S02]  /*59e0*/  IMAD.MOV.U32 R205, RZ, RZ, R222 ;  /* 0x000000ffffcd7224 */ /* 0x000fe400078e00de */
[----:B------:R-:W-:Y:S02]  /*59f0*/  IMAD.MOV.U32 R203, RZ, RZ, R166 ;  /* 0x000000ffffcb7224 */ /* 0x000fe400078e00a6 */
[----:B------:R-:W-:Y:S01]  /*5a00*/  IMAD.MOV.U32 R206, RZ, RZ, R167 ;  /* 0x000000ffffce7224 */ /* 0x000fe200078e00a7 */
[----:B------:R-:W-:Y:S02]  /*5a10*/  WARPGROUP.DEPBAR.LE gsb0, 0x0 ;  /* 0x00008000000079c5 */ /* 0x000fe40000010000 */
[----:B------:R-:W-:Y:S05]  /*5a20*/  @!P0 BRA `(.L_x_1) ;  /* 0xffffffe400088947 */ /* 0x000fea000383ffff */
.L_x_0:
[----:B------:R-:W-:Y:S01]  /*5a30*/  MOV R10, R192 ;  /* 0x000000c0000a7202 */ /* 0x000fe20000000f00 */
[----:B------:R-:W-:Y:S01]  /*5a40*/  FMUL R12, R87, 0.25 ;  /* 0x3e800000570c7820 */ /* 0x000fe20000400000 */
[----:B------:R-:W-:Y:S01]  /*5a50*/  FMUL R13, R86, 0.25 ;  /* 0x3e800000560d7820 */ /* 0x000fe20000400000 */
[----:B------:R-:W-:Y:S01]  /*5a60*/  LOP3.LUT R14, R0, 0xf, RZ, 0xc0, !PT ;  /* 0x0000000f000e7812 */ /* 0x000fe200078ec0ff */
[----:B------:R-:W-:Y:S01]  /*5a70*/  FMUL R17, R26, 0.25 ;  /* 0x3e8000001a117820 */ /* 0x000fe20000400000 */
[----:B------:R-:W-:Y:S01]  /*5a80*/  FSETP.GT.AND P3, PT, |R10|, 8.50705917302346158658e+37, PT ;  /* 0x7e8000000a00780b */ /* 0x000fe20003f64200 */
[----:B------:R-:W-:Y:S01]  /*5a90*/  FMUL R15, R82, 0.25 ;  /* 0x3e800000520f7820 */ /* 0x000fe20000400000 */
[----:B------:R-:W-:Y:S01]  /*5aa0*/  LOP3.LUT R11, R3, 0x38, RZ, 0xc0, !PT ;  /* 0x00000038030b7812 */ /* 0x000fe200078ec0ff */
[----:B------:R-:W-:Y:S01]  /*5ab0*/  FMUL R19, R24, 0.25 ;  /* 0x3e80000018137820 */ /* 0x000fe20000400000 */
[----:B------:R-:W-:Y:S01]  /*5ac0*/  FSEL R87, R12, R87, P3 ;  /* 0x000000570c577208 */ /* 0x000fe20001800000 */
[----:B------:R-:W-:Y:S01]  /*5ad0*/  FMUL R12, R83, 0.25 ;  /* 0x3e800000530c7820 */ /* 0x000fe20000400000 */
[----:B------:R-:W-:Y:S01]  /*5ae0*/  FSEL R86, R13, R86, P3 ;  /* 0x000000560d567208 */ /* 0x000fe20001800000 */
[----:B------:R-:W-:Y:S01]  /*5af0*/  FMUL R13, R78, 0.25 ;  /* 0x3e8000004e0d7820 */ /* 0x000fe20000400000 */
[----:B------:R-:W-:Y:S01]  /*5b00*/  LOP3.LUT R3, R190, 0x800, RZ, 0xc0, !PT ;  /* 0x00000800be037812 */ /* 0x000fe200078ec0ff */
[----:B------:R-:W-:Y:S01]  /*5b10*/  VIADD R11, R11, UR9 ;  /* 0x000000090b0b7c36 */ /* 0x000fe20008000000 */
[----:B------:R-:W-:Y:S01]  /*5b20*/  FSEL R83, R12, R83, P3 ;  /* 0x000000530c537208 */ /* 0x000fe20001800000 */
[----:B------:R-:W-:Y:S01]  /*5b30*/  FMUL R12, R75, 0.25 ;  /* 0x3e8000004b0c7820 */ /* 0x000fe20000400000 */
[----:B------:R-:W-:Y:S01]  /*5b40*/  FSEL R78, R13, R78, P3 ;  /* 0x0000004e0d4e7208 */ /* 0x000fe20001800000 */
[----:B------:R-:W-:Y:S01]  /*5b50*/  FMUL R13, R74, 0.25 ;  /* 0x3e8000004a0d7820 */ /* 0x000fe20000400000 */
[----:B------:R-:W-:Y:S01]  /*5b60*/  LEA R14, R14, UR9, 0x4 ;  /* 0x000000090e0e7c11 */ /* 0x000fe2000f8e20ff */
[----:B------:R-:W-:Y:S01]  /*5b70*/  FMUL R18, R29, 0.25 ;  /* 0x3e8000001d127820 */ /* 0x000fe20000400000 */
[----:B------:R-:W-:Y:S01]  /*5b80*/  FSEL R75, R12, R75, P3 ;  /* 0x0000004b0c4b7208 */ /* 0x000fe20001800000 */
[----:B------:R-:W-:Y:S01]  /*5b90*/  FMUL R12, R67, 0.25 ;  /* 0x3e800000430c7820 */ /* 0x000fe20000400000 */
[----:B------:R-:W-:Y:S01]  /*5ba0*/  FSEL R74, R13, R74, P3 ;  /* 0x0000004a0d4a7208 */ /* 0x000fe20001800000 */
[----:B------:R-:W-:Y:S01]  /*5bb0*/  FMUL R13, R66, 0.25 ;  /* 0x3e800000420d7820 */ /* 0x000fe20000400000 */
[----:B------:R-:W-:-:S02]  /*5bc0*/  IMAD.IADD R3, R3, 0x1, R14 ;  /* 0x0000000103037824 */ /* 0x000fc400078e020e */
[----:B------:R-:W-:Y:S01]  /*5bd0*/  FMUL R14, R79, 0.25 ;  /* 0x3e8000004f0e7820 */ /* 0x000fe20000400000 */
[----:B------:R-:W-:Y:S01]  /*5be0*/  FSEL R67, R12, R67, P3 ;  /* 0x000000430c437208 */ /* 0x000fe20001800000 */
        /* <DEDUP_REMOVED lines=30> */
[----:B------:R-:W-:Y:S01]  /*5dd0*/  BAR.SYNC.DEFER_BLOCKING 0x0 ;  /* 0x0000000000007b1d */ /* 0x000fe20000010000 */
[----:B------:R-:W-:Y:S01]  /*5de0*/  FSEL R12, R13, R34, P3 ;  /* 0x000000220d0c7208 */ /* 0x000fe20001800000 */
[----:B------:R-:W-:Y:S01]  /*5df0*/  IMAD.MOV.U32 R13, RZ, RZ, R186 ;  /* 0x000000ffff0d7224 */ /* 0x000fe200078e00ba */
[----:B------:R-:W-:Y:S01]  /*5e00*/  FSEL R31, R14, R31, P3 ;  /* 0x0000001f0e1f7208 */ /* 0x000fe20001800000 */
[----:B------:R-:W-:Y:S01]  /*5e10*/  FMUL R14, R85, 0.25 ;  /* 0x3e800000550e7820 */ /* 0x000fe20000400000 */
[----:B------:R-:W-:Y:S01]  /*5e20*/  LOP3.LUT R16, R0, 0xf0, RZ, 0xc0, !PT ;  /* 0x000000f000107812 */ /* 0x000fe200078ec0ff */
[C---:B------:R-:W-:Y:S01]  /*5e30*/  FMUL R20, R13.reuse, 8388608 ;  /* 0x4b0000000d147820 */ /* 0x040fe20000400000 */
[----:B------:R-:W-:Y:S01]  /*5e40*/  FSETP.GT.AND P2, PT, |R13|, 8.50705917302346158658e+37, PT ;  /* 0x7e8000000d00780b */ /* 0x000fe20003f44200 */
[----:B------:R-:W-:Y:S01]  /*5e50*/  ULDC.64 UR4, c[0x0][0x270] ;  /* 0x00009c0000047ab9 */ /* 0x000fe20000000a00 */
[----:B------:R-:W-:Y:S01]  /*5e60*/  LEA R11, R16, R11, 0x2 ;  /* 0x0000000b100b7211 */ /* 0x000fe200078e10ff */
        /* <DEDUP_REMOVED lines=41> */
[----:B------:R-:W-:Y:S01]  /*6100*/  FSETP.GT.AND P0, PT, |R9|, 8.50705917302346158658e+37, PT ;  /* 0x7e8000000900780b */ /* 0x000fe20003f04200 */
[----:B------:R-:W-:Y:S01]  /*6110*/  UIMAD UR4, UR6, UR4, URZ ;  /* 0x00000004060472a4 */ /* 0x000fe2000f8e023f */
[----:B------:R-:W-:-:S02]  /*6120*/  FSEL R37, R14, R37, P2 ;  /* 0x000000250e257208 */ /* 0x000fc40001000000 */
        /* <DEDUP_REMOVED lines=62> */
[----:B------:R-:W-:-:S02]  /*6510*/  FSETP.GT.AND P1, PT, |R8|, 8.50705917302346158658e+37, PT ;  /* 0x7e8000000800780b */ /* 0x000fc40003f24200 */
        /* <DEDUP_REMOVED lines=88> */
[----:B------:R-:W-:-:S02]  /*6aa0*/  FSEL R92, R17, R92, P1 ;  /* 0x0000005c115c7208 */ /* 0x000fc40000800000 */
[----:B------:R-:W-:Y:S02]  /*6ab0*/  SHF.R.U32.HI R17, RZ, 0x1, R0 ;  /* 0x00000001ff117819 */ /* 0x000fe40000011600 */
[----:B------:R-:W-:Y:S01]  /*6ac0*/  FSEL R108, R19, R108, P1 ;  /* 0x0000006c136c7208 */ /* 0x000fe20000800000 */
[----:B------:R-:W-:Y:S01]  /*6ad0*/  FMUL R19, R96, 0.25 ;  /* 0x3e80000060137820 */ /* 0x000fe20000400000 */
[----:B------:R-:W-:Y:S02]  /*6ae0*/  FSEL R15, R15, R32, P2 ;  /* 0x000000200f0f7208 */ /* 0x000fe40001000000 */
[----:B------:R-:W-:Y:S02]  /*6af0*/  FSEL R97, R18, R97, P1 ;  /* 0x0000006112617208 */ /* 0x000fe40000800000 */
[----:B------:R-:W-:Y:S01]  /*6b00*/  FSEL R93, R16, R93, P1 ;  /* 0x0000005d105d7208 */ /* 0x000fe20000800000 */
[----:B------:R-:W-:Y:S01]  /*6b10*/  FMUL R16, R89, 0.25 ;  /* 0x3e80000059107820 */ /* 0x000fe20000400000 */
[----:B------:R-:W-:-:S02]  /*6b20*/  LOP3.LUT R18, R0, 0xe0, RZ, 0xc0, !PT ;  /* 0x000000e000127812 */ /* 0x000fc400078ec0ff */
[----:B------:R-:W-:Y:S01]  /*6b30*/  LOP3.LUT R32, R17, 0x4, RZ, 0xc0, !PT ;  /* 0x0000000411207812 */ /* 0x000fe200078ec0ff */
[C---:B------:R-:W-:Y:S01]  /*6b40*/  FMUL R17, R8.reuse, 8388608 ;  /* 0x4b00000008117820 */ /* 0x040fe20000400000 */
[----:B------:R-:W-:Y:S01]  /*6b50*/  FSETP.GEU.AND P4, PT, R8, 1.175494350822287508e-38, PT ;  /* 0x008000000800780b */ /* 0x000fe20003f8e000 */
[----:B------:R-:W-:Y:S01]  /*6b60*/  IMAD R3, R18, 0x8, R3 ;  /* 0x0000000812037824 */ /* 0x000fe200078e0203 */
[----:B------:R-:W-:Y:S01]  /*6b70*/  FSEL R96, R19, R96, P1 ;  /* 0x0000006013607208 */ /* 0x000fe20000800000 */
[----:B------:R-:W-:Y:S01]  /*6b80*/  FMUL R19, R88, 0.25 ;  /* 0x3e80000058137820 */ /* 0x000fe20000400000 */
[----:B------:R-:W-:Y:S01]  /*6b90*/  FSEL R153, R16, R89, P1 ;  /* 0x0000005910997208 */ /* 0x000fe20000800000 */
[----:B------:R-:W-:Y:S01]  /*6ba0*/  FMUL R18, R9, 8388608 ;  /* 0x4b00000009127820 */ /* 0x000fe20000400000 */
[----:B------:R-:W-:Y:S01]  /*6bb0*/  FSEL R16, R17, R8, !P4 ;  /* 0x0000000811107208 */ /* 0x000fe20006000000 */
[----:B------:R-:W-:Y:S01]  /*6bc0*/  FMUL R17, R10, 8388608 ;  /* 0x4b0000000a117820 */ /* 0x000fe20000400000 */
[----:B------:R-:W-:Y:S01]  /*6bd0*/  FSETP.GEU.AND P6, PT, R9, 1.175494350822287508e-38, PT ;  /* 0x008000000900780b */ /* 0x000fe20003fce000 */
[----:B------:R-:W-:Y:S01]  /*6be0*/  IMAD.IADD R32, R32, 0x1, R11 ;  /* 0x0000000120207824 */ /* 0x000fe200078e020b */
[----:B------:R-:W-:-:S02]  /*6bf0*/  FSEL R152, RZ, -23, P4 ;  /* 0xc1b80000ff987808 */ /* 0x000fc40002000000 */
[----:B------:R-:W-:Y:S02]  /*6c00*/  FSETP.GEU.AND P4, PT, R10, 1.175494350822287508e-38, PT ;  /* 0x008000000a00780b */ /* 0x000fe40003f8e000 */
[----:B------:R-:W-:Y:S02]  /*6c10*/  FSEL R154, R19, R88, P1 ;  /* 0x00000058139a7208 */ /* 0x000fe40000800000 */
[----:B------:R-:W-:Y:S02]  /*6c20*/  FSEL R19, R18, R9, !P6 ;  /* 0x0000000912137208 */ /* 0x000fe40007000000 */
[----:B------:R-:W-:Y:S02]  /*6c30*/  FSEL R23, RZ, -23, P6 ;  /* 0xc1b80000ff177808 */ /* 0x000fe40003000000 */
[C---:B------:R-:W-:Y:S01]  /*6c40*/  FSETP.GEU.AND P6, PT, |R10|.reuse, 1.175494350822287508e-38, PT ;  /* 0x008000000a00780b */ /* 0x040fe20003fce200 */
[----:B------:R-:W-:Y:S01]  /*6c50*/  VIADD R22, R19, 0xc0cafb0d ;  /* 0xc0cafb0d13167836 */ /* 0x000fe20000000000 */
[----:B------:R-:W-:Y:S01]  /*6c60*/  FSEL R17, R17, R10, !P4 ;  /* 0x0000000a11117208 */ /* 0x000fe20006000000 */
[----:B------:R-:W-:Y:S01]  /*6c70*/  @P3 FMUL R10, R10, 0.25 ;  /* 0x3e8000000a0a3820 */ /* 0x000fe20000400000 */
[----:B------:R-:W-:-:S02]  /*6c80*/  FSEL R156, RZ, -23, P4 ;  /* 0xc1b80000ff9c7808 */ /* 0x000fc40002000000 */
[----:B------:R-:W-:Y:S02]  /*6c90*/  FSETP.GEU.AND P4, PT, |R13|, 1.175494350822287508e-38, PT ;  /* 0x008000000d00780b */ /* 0x000fe40003f8e200 */
[C---:B------:R-:W-:Y:S01]  /*6ca0*/  FSETP.GEU.AND P3, PT, |R9|.reuse, 1.175494350822287508e-38, PT ;  /* 0x008000000900780b */ /* 0x040fe20003f6e200 */
[----:B------:R-:W-:Y:S01]  /*6cb0*/  @P0 FMUL R9, R9, 0.25 ;  /* 0x3e80000009090820 */ /* 0x000fe20000400000 */
[C---:B------:R-:W-:Y:S02]  /*6cc0*/  FSETP.GEU.AND P5, PT, R13.reuse, 1.175494350822287508e-38, PT ;  /* 0x008000000d00780b */ /* 0x040fe40003fae000 */
[----:B------:R-:W-:Y:S01]  /*6cd0*/  IADD3 R155, R16, -0x3f3504f3, RZ ;  /* 0xc0cafb0d109b7810 */ /* 0x000fe20007ffe0ff */
[----:B------:R-:W-:Y:S01]  /*6ce0*/  @!P6 FMUL R10, R10, 16777216 ;  /* 0x4b8000000a0ae820 */ /* 0x000fe20000400000 */
[----:B------:R-:W-:Y:S01]  /*6cf0*/  FSEL R18, R20, R13, !P5 ;  /* 0x0000000d14127208 */ /* 0x000fe20006800000 */
[----:B------:R-:W-:Y:S01]  /*6d00*/  @P2 FMUL R13, R13, 0.25 ;  /* 0x3e8000000d0d2820 */ /* 0x000fe20000400000 */
[----:B------:R-:W-:Y:S01]  /*6d10*/  LOP3.LUT R155, R155, 0xff800000, RZ, 0xc0, !PT ;  /* 0xff8000009b9b7812 */ /* 0x000fe200078ec0ff */
[----:B------:R-:W-:Y:S01]  /*6d20*/  @!P6 FMUL R86, R86, 16777216 ;  /* 0x4b8000005656e820 */ /* 0x000fe20000400000 */
[----:B------:R-:W-:Y:S01]  /*6d30*/  IADD3 R88, R17, -0x3f3504f3, RZ ;  /* 0xc0cafb0d11587810 */ /* 0x000fe20007ffe0ff */
[----:B------:R-:W-:Y:S01]  /*6d40*/  @!P4 FMUL R13, R13, 16777216 ;  /* 0x4b8000000d0dc820 */ /* 0x000fe20000400000 */
[----:B------:R-:W0:Y:S01]  /*6d50*/  MUFU.RCP R10, R10 ;  /* 0x0000000a000a7308 */ /* 0x000e220000001000 */
[----:B------:R-:W-:Y:S01]  /*6d60*/  @!P3 FMUL R9, R9, 16777216 ;  /* 0x4b8000000909b820 */ /* 0x000fe20000400000 */
[----:B------:R-:W-:Y:S01]  /*6d70*/  VIADD R89, R18, 0xc0cafb0d ;  /* 0xc0cafb0d12597836 */ /* 0x000fe20000000000 */
[----:B------:R-:W-:Y:S01]  /*6d80*/  FSETP.GEU.AND P2, PT, |R8|, 1.175494350822287508e-38, PT ;  /* 0x008000000800780b */ /* 0x000fe20003f4e200 */
[----:B------:R-:W-:Y:S01]  /*6d90*/  @!P6 FMUL R87, R87, 16777216 ;  /* 0x4b8000005757e820 */ /* 0x000fe20000400000 */
[----:B------:R-:W-:Y:S01]  /*6da0*/  I2FP.F32.S32 R21, R155 ;  /* 0x0000009b00157245 */ /* 0x000fe20000201400 */
[----:B------:R-:W-:Y:S01]  /*6db0*/  @!P6 FMUL R83, R83, 16777216 ;  /* 0x4b8000005353e820 */ /* 0x000fe20000400000 */
[----:B------:R-:W-:Y:S01]  /*6dc0*/  LOP3.LUT R89, R89, 0xff800000, RZ, 0xc0, !PT ;  /* 0xff80000059597812 */ /* 0x000fe200078ec0ff */
[----:B------:R-:W1:Y:S01]  /*6dd0*/  MUFU.RCP R13, R13 ;  /* 0x0000000d000d7308 */ /* 0x000e620000001000 */
[----:B------:R-:W-:Y:S01]  /*6de0*/  FSEL R33, RZ, -23, P5 ;  /* 0xc1b80000ff217808 */ /* 0x000fe20002800000 */
[----:B------:R-:W-:Y:S01]  /*6df0*/  @!P6 FMUL R82, R82, 16777216 ;  /* 0x4b8000005252e820 */ /* 0x000fe20000400000 */
[----:B------:R-:W-:Y:S01]  /*6e00*/  LOP3.LUT R88, R88, 0xff800000, RZ, 0xc0, !PT ;  /* 0xff80000058587812 */ /* 0x000fe200078ec0ff */
[----:B------:R-:W-:Y:S01]  /*6e10*/  @!P6 FMUL R79, R79, 16777216 ;  /* 0x4b8000004f4fe820 */ /* 0x000fe20000400000 */
[----:B------:R-:W-:Y:S01]  /*6e20*/  I2FP.F32.S32 R34, R89 ;  /* 0x0000005900227245 */ /* 0x000fe20000201400 */
[----:B------:R-:W-:Y:S01]  /*6e30*/  @!P6 FMUL R78, R78, 16777216 ;  /* 0x4b8000004e4ee820 */ /* 0x000fe20000400000 */
[----:B------:R-:W-:Y:S01]  /*6e40*/  @!P6 FMUL R75, R75, 16777216 ;  /* 0x4b8000004b4be820 */ /* 0x000fe20000400000 */
[----:B------:R-:W2:Y:S01]  /*6e50*/  MUFU.RCP R9, R9 ;  /* 0x0000000900097308 */ /* 0x000ea20000001000 */
[----:B------:R-:W-:Y:S01]  /*6e60*/  @!P6 FMUL R74, R74, 16777216 ;  /* 0x4b8000004a4ae820 */ /* 0x000fe20000400000 */
        /* <DEDUP_REMOVED lines=24> */
[-C--:B------:R-:W-:Y:S01]  /*6ff0*/  I2FP.F32.S32 R157, R88.reuse ;  /* 0x00000058009d7245 */ /* 0x080fe20000201400 */
[----:B------:R-:W-:Y:S01]  /*7000*/  FFMA.FTZ R152, R21, 1.1920928955078125e-07, R152 ;  /* 0x3400000015987823 */ /* 0x000fe20000010098 */
[----:B------:R-:W-:Y:S01]  /*7010*/  @!P4 FMUL R25, R25, 16777216 ;  /* 0x4b8000001919c820 */ /* 0x000fe20000400000 */
[----:B------:R-:W-:Y:S01]  /*7020*/  @!P3 FMUL R91, R91, 16777216 ;  /* 0x4b8000005b5bb820 */ /* 0x000fe20000400000 */
[----:B------:R-:W-:Y:S01]  /*7030*/  @!P3 FMUL R90, R90, 16777216 ;  /* 0x4b8000005a5ab820 */ /* 0x000fe20000400000 */
[----:B------:R-:W-:Y:S01]  /*7040*/  FFMA.FTZ R21, R34, 1.1920928955078125e-07, R33 ;  /* 0x3400000022157823 */ /* 0x000fe20000010021 */
[----:B------:R-:W-:Y:S01]  /*7050*/  @!P3 FMUL R103, R103, 16777216 ;  /* 0x4b8000006767b820 */ /* 0x000fe20000400000 */
[----:B------:R-:W-:Y:S01]  /*7060*/  IADD3 R88, R17, -R88, RZ ;  /* 0x8000005811587210 */ /* 0x000fe20007ffe0ff */
[----:B0-----:R-:W-:Y:S01]  /*7070*/  FMUL R34, R10, R86 ;  /* 0x000000560a227220 */ /* 0x001fe20000400000 */
[----:B------:R-:W-:Y:S01]  /*7080*/  LOP3.LUT R22, R22, 0xff800000, RZ, 0xc0, !PT ;  /* 0xff80000016167812 */ /* 0x000fe200078ec0ff */
[----:B------:R-:W-:-:S02]  /*7090*/  IMAD.IADD R89, R18, 0x1, -R89 ;  /* 0x0000000112597824 */ /* 0x000fc400078e0a59 */
[C---:B------:R-:W-:Y:S01]  /*70a0*/  FMUL R33, R10.reuse, R87 ;  /* 0x000000570a217220 */ /* 0x040fe20000400000 */
        /* <DEDUP_REMOVED lines=29> */
[----:B------:R-:W-:Y:S01]  /*7280*/  FMUL R86, R10, R26 ;  /* 0x0000001a0a567220 */ /* 0x000fe20000400000 */
[----:B------:R-:W-:Y:S01]  /*7290*/  @!P4 FMUL R37, R37, 16777216 ;  /* 0x4b8000002525c820 */ /* 0x000fe20000400000 */
[----:B------:R-:W-:Y:S01]  /*72a0*/  @P1 FMUL R8, R8, 0.25 ;  /* 0x3e80000008081820 */ /* 0x000fe20000400000 */
        /* <DEDUP_REMOVED lines=29> */
[----:B-1----:R-:W-:Y:S01]  /*7480*/  FMUL R10, R13, R25 ;  /* 0x000000190d0a7220 */ /* 0x002fe20000400000 */
        /* <DEDUP_REMOVED lines=29> */
[C---:B--2---:R-:W-:Y:S01]  /*7660*/  FMUL R87, R9.reuse, R91 ;  /* 0x0000005b09577220 */ /* 0x044fe20000400000 */
[C---:B------:R-:W-:Y:S01]  /*7670*/  FMUL R90, R9.reuse, R90 ;  /* 0x0000005a095a7220 */ /* 0x040fe20000400000 */
[----:B------:R-:W-:Y:S01]  /*7680*/  @!P4 FMUL R24, R24, 16777216 ;  /* 0x4b8000001818c820 */ /* 0x000fe20000400000 */
[----:B------:R-:W-:Y:S01]  /*7690*/  FMUL R25, R9, R103 ;  /* 0x0000006709197220 */ /* 0x000fe20000400000 */
[----:B------:R-:W-:Y:S01]  /*76a0*/  I2FP.F32.S32 R20, R22 ;  /* 0x0000001600147245 */ /* 0x000fe20000201400 */
[----:B------:R-:W-:Y:S01]  /*76b0*/  IMAD.MOV.U32 R103, RZ, RZ, 0x3dc6b27f ;  /* 0x3dc6b27fff677424 */ /* 0x000fe200078e00ff */
[----:B------:R-:W-:Y:S01]  /*76c0*/  IADD3 R155, R16, -R155, RZ ;  /* 0x8000009b109b7210 */ /* 0x000fe20007ffe0ff */
[----:B------:R-:W-:Y:S01]  /*76d0*/  FADD R89, R89, -1 ;  /* 0xbf80000059597421 */ /* 0x000fe20000000000 */
[----:B------:R-:W-:Y:S01]  /*76e0*/  FADD R88, R88, -1 ;  /* 0xbf80000058587421 */ /* 0x000fe20000000000 */
[----:B------:R-:W-:Y:S01]  /*76f0*/  FMUL R26, R13, R37 ;  /* 0x000000250d1a7220 */ /* 0x000fe20000400000 */
[----:B------:R-:W-:Y:S01]  /*7700*/  @!P2 FMUL R8, R8, 16777216 ;  /* 0x4b8000000808a820 */ /* 0x000fe20000400000 */
        /* <DEDUP_REMOVED lines=59> */
[----:B------:R-:W-:Y:S01]  /*7ac0*/  FMUL R13, R13, R24 ;  /* 0x000000180d0d7220 */ /* 0x000fe20000400000 */
[----:B------:R-:W-:Y:S01]  /*7ad0*/  F2FP.F16.F32.PACK_AB R9, R87, R90 ;  /* 0x0000005a5709723e */ /* 0x000fe200000000ff */
[-C--:B------:R-:W-:Y:S01]  /*7ae0*/  FFMA.FTZ R87, R88, R103.reuse, -0.16845393180847167969 ;  /* 0xbe2c7f3058577423 */ /* 0x080fe20000010067 */
[----:B------:R-:W-:Y:S01]  /*7af0*/  F2FP.F16.F32.PACK_AB R11, R11, R86 ;  /* 0x000000560b0b723e */ /* 0x000fe200000000ff */
[----:B------:R-:W-:Y:S01]  /*7b00*/  FFMA.FTZ R86, R89, R103, -0.16845393180847167969 ;  /* 0xbe2c7f3059567423 */ /* 0x000fe20000010067 */
[----:B------:R-:W-:Y:S01]  /*7b10*/  FADD R155, R155, -1 ;  /* 0xbf8000009b9b7421 */ /* 0x000fe20000000000 */
[----:B------:R-:W-:Y:S01]  /*7b20*/  FADD R22, R22, -1 ;  /* 0xbf80000016167421 */ /* 0x000fe20000000000 */
[----:B------:R-:W0:Y:S01]  /*7b30*/  MUFU.RCP R8, R8 ;  /* 0x0000000800087308 */ /* 0x000e220000001000 */
[----:B------:R-:W-:Y:S01]  /*7b40*/  F2FP.F16.F32.PACK_AB R10, R10, R13 ;  /* 0x0000000d0a0a723e */ /* 0x000fe200000000ff */
[----:B------:R-:W-:Y:S01]  /*7b50*/  FFMA.FTZ R86, R89, R86, 0.1716887056827545166 ;  /* 0x3e2fcf2a59567423 */ /* 0x000fe20000010056 */
[----:B------:R-:W-:Y:S01]  /*7b60*/  FFMA.FTZ R87, R88, R87, 0.1716887056827545166 ;  /* 0x3e2fcf2a58577423 */ /* 0x000fe20000010057 */
[-C--:B------:R-:W-:Y:S01]  /*7b70*/  FFMA.FTZ R24, R155, R103.reuse, -0.16845393180847167969 ;  /* 0xbe2c7f309b187423 */ /* 0x080fe20000010067 */
[----:B------:R-:W-:Y:S01]  /*7b80*/  FFMA.FTZ R13, R22, R103, -0.16845393180847167969 ;  /* 0xbe2c7f30160d7423 */ /* 0x000fe20000010067 */
[----:B------:R-:W-:Y:S01]  /*7b90*/  FFMA.FTZ R86, R89, R86, -0.17900948226451873779 ;  /* 0xbe374e4359567423 */ /* 0x000fe20000010056 */
[----:B------:R-:W-:Y:S01]  /*7ba0*/  FFMA.FTZ R87, R88, R87, -0.17900948226451873779 ;  /* 0xbe374e4358577423 */ /* 0x000fe20000010057 */
[----:B------:R-:W-:Y:S01]  /*7bb0*/  FFMA.FTZ R24, R155, R24, 0.1716887056827545166 ;  /* 0x3e2fcf2a9b187423 */ /* 0x000fe20000010018 */
[----:B------:R-:W-:Y:S01]  /*7bc0*/  FFMA.FTZ R13, R22, R13, 0.1716887056827545166 ;  /* 0x3e2fcf2a160d7423 */ /* 0x000fe2000001000d */
[----:B------:R-:W-:Y:S01]  /*7bd0*/  FFMA.FTZ R86, R89, R86, 0.20512372255325317383 ;  /* 0x3e520bf459567423 */ /* 0x000fe20000010056 */
[----:B------:R-:W-:Y:S01]  /*7be0*/  FFMA.FTZ R87, R88, R87, 0.20512372255325317383 ;  /* 0x3e520bf458577423 */ /* 0x000fe20000010057 */
[----:B------:R-:W-:Y:S01]  /*7bf0*/  FFMA.FTZ R24, R155, R24, -0.17900948226451873779 ;  /* 0xbe374e439b187423 */ /* 0x000fe20000010018 */
[----:B------:R-:W-:Y:S01]  /*7c00*/  FFMA.FTZ R13, R22, R13, -0.17900948226451873779 ;  /* 0xbe374e43160d7423 */ /* 0x000fe2000001000d */
[----:B------:R-:W-:Y:S01]  /*7c10*/  @!P2 FMUL R153, R153, 16777216 ;  /* 0x4b8000009999a820 */ /* 0x000fe20000400000 */
[----:B------:R-:W-:Y:S01]  /*7c20*/  @!P2 FMUL R154, R154, 16777216 ;  /* 0x4b8000009a9aa820 */ /* 0x000fe20000400000 */
[----:B------:R-:W-:Y:S01]  /*7c30*/  FFMA.FTZ R86, R89, R86, -0.24046532809734344482 ;  /* 0xbe763c8b59567423 */ /* 0x000fe20000010056 */
[----:B------:R-:W-:Y:S01]  /*7c40*/  FFMA.FTZ R87, R88, R87, -0.24046532809734344482 ;  /* 0xbe763c8b58577423 */ /* 0x000fe20000010057 */
[----:B------:R-:W-:Y:S01]  /*7c50*/  FFMA.FTZ R24, R155, R24, 0.20512372255325317383 ;  /* 0x3e520bf49b187423 */ /* 0x000fe20000010018 */
[----:B------:R-:W-:Y:S01]  /*7c60*/  FFMA.FTZ R13, R22, R13, 0.20512372255325317383 ;  /* 0x3e520bf4160d7423 */ /* 0x000fe2000001000d */
        /* <DEDUP_REMOVED lines=30> */
[C---:B0-----:R-:W-:Y:S01]  /*7e50*/  FMUL R153, R8.reuse, R153 ;  /* 0x0000009908997220 */ /* 0x041fe20000400000 */
[----:B------:R-:W-:Y:S01]  /*7e60*/  FMUL R154, R8, R154 ;  /* 0x0000009a089a7220 */ /* 0x000fe20000400000 */
[----:B------:R-:W-:Y:S01]  /*7e70*/  FFMA.FTZ R86, R89, R86, 0.28857114911079406738 ;  /* 0x3e93bf9959567423 */ /* 0x000fe20000010056 */
[----:B------:R-:W-:Y:S01]  /*7e80*/  FFMA.FTZ R87, R88, R87, 0.28857114911079406738 ;  /* 0x3e93bf9958577423 */ /* 0x000fe20000010057 */
[----:B------:R-:W-:Y:S01]  /*7e90*/  FFMA.FTZ R24, R155, R24, -0.24046532809734344482 ;  /* 0xbe763c8b9b187423 */ /* 0x000fe20000010018 */
[----:B------:R-:W-:Y:S01]  /*7ea0*/  FFMA.FTZ R13, R22, R13, -0.24046532809734344482 ;  /* 0xbe763c8b160d7423 */ /* 0x000fe2000001000d */
        /* <DEDUP_REMOVED lines=30> */
[----:B------:R-:W-:Y:S01]  /*8090*/  FFMA.FTZ R86, R89, R86, -0.36067417263984680176 ;  /* 0xbeb8aa4959567423 */ /* 0x000fe20000010056 */
[----:B------:R-:W-:Y:S01]  /*80a0*/  FFMA.FTZ R87, R88, R87, -0.36067417263984680176 ;  /* 0xbeb8aa4958577423 */ /* 0x000fe20000010057 */
[----:B------:R-:W-:Y:S01]  /*80b0*/  F2FP.F16.F32.PACK_AB R8, R153, R154 ;  /* 0x0000009a9908723e */ /* 0x000fe200000000ff */
[----:B------:R-:W-:Y:S01]  /*80c0*/  FFMA.FTZ R24, R155, R24, 0.28857114911079406738 ;  /* 0x3e93bf999b187423 */ /* 0x000fe20000010018 */
[----:B------:R-:W-:Y:S01]  /*80d0*/  FFMA.FTZ R13, R22, R13, 0.28857114911079406738 ;  /* 0x3e93bf99160d7423 */ /* 0x000fe2000001000d */
[----:B------:R-:W-:Y:S01]  /*80e0*/  FFMA.FTZ R86, R89, R86, 0.48089820146560668945 ;  /* 0x3ef6384a59567423 */ /* 0x000fe20000010056 */
[----:B------:R-:W-:Y:S01]  /*80f0*/  FFMA.FTZ R87, R88, R87, 0.48089820146560668945 ;  /* 0x3ef6384a58577423 */ /* 0x000fe20000010057 */
[----:B------:R-:W-:Y:S01]  /*8100*/  FFMA.FTZ R24, R155, R24, -0.36067417263984680176 ;  /* 0xbeb8aa499b187423 */ /* 0x000fe20000010018 */
[----:B------:R-:W-:Y:S01]  /*8110*/  FFMA.FTZ R13, R22, R13, -0.36067417263984680176 ;  /* 0xbeb8aa49160d7423 */ /* 0x000fe2000001000d */
[----:B------:R0:W-:Y:S01]  /*8120*/  STSM.16.M88.4 [R3], R8 ;  /* 0x0000000803007844 */ /* 0x0001e20000000200 */
[----:B------:R-:W-:Y:S01]  /*8130*/  FFMA.FTZ R86, R89, R86, -0.72134751081466674805 ;  /* 0xbf38aa3b59567423 */ /* 0x000fe20000010056 */
[----:B------:R-:W-:Y:S01]  /*8140*/  FFMA.FTZ R87, R88, R87, -0.72134751081466674805 ;  /* 0xbf38aa3b58577423 */ /* 0x000fe20000010057 */
[----:B------:R-:W-:Y:S01]  /*8150*/  FFMA.FTZ R24, R155, R24, 0.48089820146560668945 ;  /* 0x3ef6384a9b187423 */ /* 0x000fe20000010018 */
[----:B------:R-:W-:Y:S01]  /*8160*/  FFMA.FTZ R13, R22, R13, 0.48089820146560668945 ;  /* 0x3ef6384a160d7423 */ /* 0x000fe2000001000d */
[----:B------:R-:W-:Y:S01]  /*8170*/  ISETP.GE.U32.AND P0, PT, R16, 0x7f800000, PT ;  /* 0x7f8000001000780c */ /* 0x000fe20003f06070 */
[----:B------:R-:W-:Y:S01]  /*8180*/  FMUL R86, R89, R86 ;  /* 0x0000005659567220 */ /* 0x000fe20000400000 */
[----:B------:R-:W-:Y:S01]  /*8190*/  ISETP.GE.U32.AND P1, PT, R19, 0x7f800000, PT ;  /* 0x7f8000001300780c */ /* 0x000fe20003f26070 */
[----:B------:R-:W-:Y:S01]  /*81a0*/  FMUL R87, R88, R87 ;  /* 0x0000005758577220 */ /* 0x000fe20000400000 */
[----:B------:R-:W-:Y:S01]  /*81b0*/  ISETP.GE.U32.AND P5, PT, R18, 0x7f800000, PT ;  /* 0x7f8000001200780c */ /* 0x000fe20003fa6070 */
[----:B------:R-:W-:Y:S01]  /*81c0*/  FFMA.FTZ R24, R155, R24, -0.72134751081466674805 ;  /* 0xbf38aa3b9b187423 */ /* 0x000fe20000010018 */
[----:B------:R-:W-:Y:S01]  /*81d0*/  ISETP.GE.U32.AND P4, PT, R17, 0x7f800000, PT ;  /* 0x7f8000001100780c */ /* 0x000fe20003f86070 */
[----:B------:R-:W-:Y:S01]  /*81e0*/  FFMA.FTZ R13, R22, R13, -0.72134751081466674805 ;  /* 0xbf38aa3b160d7423 */ /* 0x000fe2000001000d */
[----:B------:R-:W-:Y:S01]  /*81f0*/  FMUL R86, R89, R86 ;  /* 0x0000005659567220 */ /* 0x000fe20000400000 */
[----:B------:R-:W-:Y:S01]  /*8200*/  FMUL R87, R88, R87 ;  /* 0x0000005758577220 */ /* 0x000fe20000400000 */
[----:B------:R-:W-:Y:S01]  /*8210*/  FMUL R24, R155, R24 ;  /* 0x000000189b187220 */ /* 0x000fe20000400000 */
[----:B------:R-:W-:Y:S01]  /*8220*/  FMUL R13, R22, R13 ;  /* 0x0000000d160d7220 */ /* 0x000fe20000400000 */
[----:B------:R-:W-:Y:S01]  /*8230*/  FFMA.FTZ R23, R20, 1.1920928955078125e-07, R23 ;  /* 0x3400000014177823 */ /* 0x000fe20000010017 */
[----:B------:R-:W-:Y:S01]  /*8240*/  FFMA.FTZ R20, R157, 1.1920928955078125e-07, R156 ;  /* 0x340000009d147823 */ /* 0x000fe2000001009c */
[----:B0-----:R-:W-:Y:S01]  /*8250*/  FFMA.FTZ R8, R89, 1.4426950216293334961, R86 ;  /* 0x3fb8aa3b59087823 */ /* 0x001fe20000010056 */
[----:B------:R-:W-:Y:S01]  /*8260*/  FFMA.FTZ R9, R88, 1.4426950216293334961, R87 ;  /* 0x3fb8aa3b58097823 */ /* 0x000fe20000010057 */
[----:B------:R-:W-:Y:S01]  /*8270*/  FMUL R24, R155, R24 ;  /* 0x000000189b187220 */ /* 0x000fe20000400000 */
[----:B------:R-:W-:Y:S01]  /*8280*/  FMUL R13, R22, R13 ;  /* 0x0000000d160d7220 */ /* 0x000fe20000400000 */
[----:B------:R-:W-:Y:S01]  /*8290*/  LOP3.LUT R89, R0, 0xff, RZ, 0xc0, !PT ;  /* 0x000000ff00597812 */ /* 0x000fe200078ec0ff */
[----:B------:R-:W-:Y:S01]  /*82a0*/  FADD R87, R21, R8 ;  /* 0x0000000815577221 */ /* 0x000fe20000000000 */
[----:B------:R-:W-:Y:S01]  /*82b0*/  FADD R88, R20, R9 ;  /* 0x0000000914587221 */ /* 0x000fe20000000000 */
[----:B------:R-:W-:Y:S01]  /*82c0*/  FFMA.FTZ R155, R155, 1.4426950216293334961, R24 ;  /* 0x3fb8aa3b9b9b7823 */ /* 0x000fe20000010018 */
[----:B------:R-:W-:Y:S01]  /*82d0*/  FFMA.FTZ R22, R22, 1.4426950216293334961, R13 ;  /* 0x3fb8aa3b16167823 */ /* 0x000fe2000001000d */
[----:B------:R-:W-:Y:S01]  /*82e0*/  @P0 IMAD.MOV.U32 R11, RZ, RZ, 0x7f800000 ;  /* 0x7f800000ff0b0424 */ /* 0x000fe200078e00ff */
[----:B------:R-:W-:Y:S01]  /*82f0*/  @P5 MOV R9, 0x7f800000 ;  /* 0x7f80000000095802 */ /* 0x000fe20000000f00 */
[----:B------:R-:W-:Y:S01]  /*8300*/  @P1 IMAD.MOV.U32 R8, RZ, RZ, 0x7f800000 ;  /* 0x7f800000ff081424 */ /* 0x000fe200078e00ff */
[----:B------:R-:W-:Y:S01]  /*8310*/  LEA R89, R89, UR9, 0x4 ;  /* 0x0000000959597c11 */ /* 0x000fe2000f8e20ff */
[----:B------:R-:W-:-:S02]  /*8320*/  @P4 IMAD.MOV.U32 R10, RZ, RZ, 0x7f800000 ;  /* 0x7f800000ff0a4424 */ /* 0x000fc400078e00ff */
[----:B------:R-:W-:Y:S01]  /*8330*/  FADD R152, R152, R155 ;  /* 0x0000009b98987221 */ /* 0x000fe20000000000 */
[----:B------:R-:W-:Y:S01]  /*8340*/  FADD R86, R23, R22 ;  /* 0x0000001617567221 */ /* 0x000fe20000000000 */
[----:B------:R-:W-:Y:S01]  /*8350*/  @P0 FFMA.FTZ R152, R16, R11, +INF ;  /* 0x7f80000010980423 */ /* 0x000fe2000001000b */
[----:B------:R-:W-:Y:S01]  /*8360*/  @P1 FFMA.FTZ R86, R19, R8, +INF ;  /* 0x7f80000013561423 */ /* 0x000fe20000010008 */
[----:B------:R-:W-:Y:S01]  /*8370*/  @P5 FFMA.FTZ R87, R18, R9, +INF ;  /* 0x7f80000012575423 */ /* 0x000fe20000010009 */
[----:B------:R-:W-:Y:S01]  /*8380*/  @P4 FFMA.FTZ R88, R17, R10, +INF ;  /* 0x7f80000011584423 */ /* 0x000fe2000001000a */
[----:B------:R-:W-:Y:S01]  /*8390*/  BAR.SYNC.DEFER_BLOCKING 0x0 ;  /* 0x0000000000007b1d */ /* 0x000fe20000010000 */
[----:B------:R-:W-:Y:S02]  /*83a0*/  FSETP.NEU.AND P3, PT, R16, RZ, PT ;  /* 0x000000ff1000720b */ /* 0x000fe40003f6d000 */
[----:B------:R-:W-:Y:S02]  /*83b0*/  FSETP.NEU.AND P2, PT, R19, RZ, PT ;  /* 0x000000ff1300720b */ /* 0x000fe40003f4d000 */
[----:B------:R-:W-:-:S02]  /*83c0*/  FSETP.NEU.AND P1, PT, R18, RZ, PT ;  /* 0x000000ff1200720b */ /* 0x000fc40003f2d000 */
[----:B------:R-:W-:Y:S02]  /*83d0*/  FSETP.NEU.AND P0, PT, R17, RZ, PT ;  /* 0x000000ff1100720b */ /* 0x000fe40003f0d000 */
[----:B------:R-:W-:Y:S02]  /*83e0*/  F2FP.F16.F32.PACK_AB R16, R93, R92 ;  /* 0x0000005c5d10723e */ /* 0x000fe400000000ff */
[----:B------:R-:W-:Y:S02]  /*83f0*/  F2FP.F16.F32.PACK_AB R17, R95, R94 ;  /* 0x0000005e5f11723e */ /* 0x000fe400000000ff */
[----:B------:R-:W-:Y:S02]  /*8400*/  F2FP.F16.F32.PACK_AB R18, R29, R28 ;  /* 0x0000001c1d12723e */ /* 0x000fe400000000ff */
[----:B------:R-:W-:Y:S02]  /*8410*/  F2FP.F16.F32.PACK_AB R19, R31, R30 ;  /* 0x0000001e1f13723e */ /* 0x000fe400000000ff */
[----:B------:R-:W-:-:S02]  /*8420*/  F2FP.F16.F32.PACK_AB R22, R14, R15 ;  /* 0x0000000f0e16723e */ /* 0x000fc400000000ff */
[----:B------:R-:W-:Y:S02]  /*8430*/  F2FP.F16.F32.PACK_AB R23, R35, R12 ;  /* 0x0000000c2317723e */ /* 0x000fe400000000ff */
[----:B------:R-:W-:Y:S01]  /*8440*/  F2FP.F16.F32.PACK_AB R20, R97, R96 ;  /* 0x000000606114723e */ /* 0x000fe200000000ff */
[----:B------:R-:W0:Y:S01]  /*8450*/  LDC R35, c[0x0][0x278] ;  /* 0x00009e00ff237b82 */ /* 0x000e220000000800 */
[----:B------:R-:W-:Y:S01]  /*8460*/  F2FP.F16.F32.PACK_AB R21, R99, R98 ;  /* 0x000000626315723e */ /* 0x000fe200000000ff */
[----:B------:R-:W1:Y:S01]  /*8470*/  LDS.128 R8, [R89] ;  /* 0x0000000059087984 */ /* 0x000e620000000c00 */
[----:B------:R-:W-:Y:S02]  /*8480*/  F2FP.F16.F32.PACK_AB R26, R26, R27 ;  /* 0x0000001b1a1a723e */ /* 0x000fe400000000ff */
[----:B------:R-:W-:-:S03]  /*8490*/  F2FP.F16.F32.PACK_AB R24, R101, R100 ;  /* 0x000000646518723e */ /* 0x000fc600000000ff */
[----:B------:R-:W-:Y:S01]  /*84a0*/  BAR.SYNC.DEFER_BLOCKING 0x0 ;  /* 0x0000000000007b1d */ /* 0x000fe20000010000 */
[----:B------:R-:W-:Y:S02]  /*84b0*/  F2FP.F16.F32.PACK_AB R25, R25, R102 ;  /* 0x000000661919723e */ /* 0x000fe400000000ff */
[----:B------:R-:W-:Y:S02]  /*84c0*/  F2FP.F16.F32.PACK_AB R27, R39, R38 ;  /* 0x00000026271b723e */ /* 0x000fe400000000ff */
[----:B------:R-:W-:-:S03]  /*84d0*/  F2FP.F16.F32.PACK_AB R28, R105, R104 ;  /* 0x00000068691c723e */ /* 0x000fc600000000ff */
[----:B------:R-:W2:Y:S01]  /*84e0*/  LDC R101, c[0x0][0x278] ;  /* 0x00009e00ff657b82 */ /* 0x000ea20000000800 */
[----:B------:R-:W-:Y:S02]  /*84f0*/  F2FP.F16.F32.PACK_AB R29, R107, R106 ;  /* 0x0000006a6b1d723e */ /* 0x000fe400000000ff */
[----:B------:R-:W-:Y:S02]  /*8500*/  F2FP.F16.F32.PACK_AB R30, R41, R40 ;  /* 0x00000028291e723e */ /* 0x000fe400000000ff */
[----:B------:R-:W-:Y:S02]  /*8510*/  F2FP.F16.F32.PACK_AB R31, R43, R42 ;  /* 0x0000002a2b1f723e */ /* 0x000fe400000000ff */
[----:B------:R-:W-:Y:S02]  /*8520*/  F2FP.F16.F32.PACK_AB R40, R109, R108 ;  /* 0x0000006c6d28723e */ /* 0x000fe400000000ff */
[----:B------:R-:W-:Y:S02]  /*8530*/  F2FP.F16.F32.PACK_AB R41, R111, R110 ;  /* 0x0000006e6f29723e */ /* 0x000fe400000000ff */
[----:B------:R-:W-:Y:S01]  /*8540*/  F2FP.F16.F32.PACK_AB R42, R45, R44 ;  /* 0x0000002c2d2a723e */ /* 0x000fe200000000ff */
[----:B0-----:R-:W-:Y:S01]  /*8550*/  IMAD R93, R35, 0x12, RZ ;  /* 0x00000012235d7824 */ /* 0x001fe200078e02ff */
[----:B------:R-:W-:Y:S01]  /*8560*/  F2FP.F16.F32.PACK_AB R43, R47, R46 ;  /* 0x0000002e2f2b723e */ /* 0x000fe200000000ff */
[C---:B------:R-:W-:Y:S01]  /*8570*/  IMAD R95, R35.reuse, 0x14, RZ ;  /* 0x00000014235f7824 */ /* 0x040fe200078e02ff */
[----:B------:R-:W-:Y:S01]  /*8580*/  F2FP.F16.F32.PACK_AB R36, R36, R91 ;  /* 0x0000005b2424723e */ /* 0x000fe200000000ff */
[----:B------:R-:W-:Y:S01]  /*8590*/  IMAD R91, R35, 0xc, RZ ;  /* 0x0000000c235b7824 */ /* 0x000fe200078e02ff */
[----:B------:R-:W-:Y:S01]  /*85a0*/  F2FP.F16.F32.PACK_AB R37, R37, R114 ;  /* 0x000000722525723e */ /* 0x000fe200000000ff */
[----:B------:R-:W-:Y:S01]  /*85b0*/  STSM.16.M88.4 [R3], R16 ;  /* 0x0000001003007844 */ /* 0x000fe20000000200 */
[----:B------:R-:W-:Y:S01]  /*85c0*/  F2FP.F16.F32.PACK_AB R38, R49, R48 ;  /* 0x000000303126723e */ /* 0x000fe200000000ff */
[----:B------:R-:W-:Y:S01]  /*85d0*/  IMAD R97, R35, 0x1a, RZ ;  /* 0x0000001a23617824 */ /* 0x000fe200078e02ff */
[----:B------:R-:W-:Y:S01]  /*85e0*/  F2FP.F16.F32.PACK_AB R39, R51, R50 ;  /* 0x000000323327723e */ /* 0x000fe200000000ff */
[----:B------:R-:W-:Y:S01]  /*85f0*/  BAR.SYNC.DEFER_BLOCKING 0x0 ;  /* 0x0000000000007b1d */ /* 0x000fe20000010000 */
[----:B------:R-:W-:Y:S01]  /*8600*/  F2FP.F16.F32.PACK_AB R48, R117, R116 ;  /* 0x000000747530723e */ /* 0x000fe200000000ff */
[----:B------:R-:W-:Y:S01]  /*8610*/  IMAD R99, R35, 0x1c, RZ ;  /* 0x0000001c23637824 */ /* 0x000fe200078e02ff */
        /* <DEDUP_REMOVED lines=21> */
[----:B------:R-:W0:Y:S01]  /*8770*/  LDS.128 R12, [R89] ;  /* 0x00000000590c7984 */ /* 0x000e220000000c00 */
[----:B------:R-:W-:Y:S01]  /*8780*/  F2FP.F16.F32.PACK_AB R52, R129, R128 ;  /* 0x000000808134723e */ /* 0x000fe200000000ff */
[----:B------:R-:W-:Y:S01]  /*8790*/  IMAD R123, R35, 0x44, RZ ;  /* 0x00000044237b7824 */ /* 0x000fe200078e02ff */
[----:B------:R-:W-:Y:S01]  /*87a0*/  F2FP.F16.F32.PACK_AB R53, R131, R130 ;  /* 0x000000828335723e */ /* 0x000fe200000000ff */
[----:B------:R-:W-:Y:S01]  /*87b0*/  BAR.SYNC.DEFER_BLOCKING 0x0 ;  /* 0x0000000000007b1d */ /* 0x000fe20000010000 */
[----:B------:R-:W-:Y:S01]  /*87c0*/  F2FP.F16.F32.PACK_AB R54, R65, R64 ;  /* 0x000000404136723e */ /* 0x000fe200000000ff */
[----:B------:R-:W-:Y:S01]  /*87d0*/  IMAD R64, R2, UR5, RZ ;  /* 0x0000000502407c24 */ /* 0x000fe2000f8e02ff */
[----:B------:R-:W-:Y:S01]  /*87e0*/  F2FP.F16.F32.PACK_AB R55, R67, R66 ;  /* 0x000000424337723e */ /* 0x000fe200000000ff */
[----:B------:R-:W-:Y:S01]  /*87f0*/  USHF.L.U32 UR5, UR4, 0x1, URZ ;  /* 0x0000000104057899 */ /* 0x000fe2000800063f */
[----:B------:R-:W-:Y:S01]  /*8800*/  F2FP.F16.F32.PACK_AB R60, R133, R132 ;  /* 0x00000084853c723e */ /* 0x000fe200000000ff */
[----:B------:R-:W-:Y:S01]  /*8810*/  IMAD R125, R35, 0x46, RZ ;  /* 0x00000046237d7824 */ /* 0x000fe200078e02ff */
[----:B------:R-:W-:Y:S01]  /*8820*/  F2FP.F16.F32.PACK_AB R61, R135, R134 ;  /* 0x00000086873d723e */ /* 0x000fe200000000ff */
[----:B------:R-:W-:Y:S01]  /*8830*/  IMAD R127, R35, 0x48, RZ ;  /* 0x00000048237f7824 */ /* 0x000fe200078e02ff */
[----:B------:R-:W-:Y:S01]  /*8840*/  F2FP.F16.F32.PACK_AB R62, R69, R68 ;  /* 0x00000044453e723e */ /* 0x000fe200000000ff */
[----:B------:R-:W-:Y:S01]  /*8850*/  IMAD R129, R35, 0x4a, RZ ;  /* 0x0000004a23817824 */ /* 0x000fe200078e02ff */
[----:B------:R-:W-:Y:S01]  /*8860*/  F2FP.F16.F32.PACK_AB R63, R71, R70 ;  /* 0x00000046473f723e */ /* 0x000fe200000000ff */
[----:B------:R-:W3:Y:S01]  /*8870*/  LDC.64 R68, c[0x0][0x228] ;  /* 0x00008a00ff447b82 */ /* 0x000ee20000000a00 */
[----:B------:R-:W-:-:S02]  /*8880*/  F2FP.F16.F32.PACK_AB R136, R137, R136 ;  /* 0x000000888988723e */ /* 0x000fc400000000ff */
[----:B------:R-:W-:Y:S02]  /*8890*/  F2FP.F16.F32.PACK_AB R137, R139, R138 ;  /* 0x0000008a8b89723e */ /* 0x000fe400000000ff */
[----:B------:R-:W-:Y:S01]  /*88a0*/  F2FP.F16.F32.PACK_AB R138, R73, R72 ;  /* 0x00000048498a723e */ /* 0x000fe200000000ff */
[----:B------:R-:W-:Y:S01]  /*88b0*/  IMAD.SHL.U32 R73, R64, 0x2, RZ ;  /* 0x0000000240497824 */ /* 0x000fe200078e00ff */
[----:B------:R-:W-:Y:S02]  /*88c0*/  F2FP.F16.F32.PACK_AB R139, R75, R74 ;  /* 0x0000004a4b8b723e */ /* 0x000fe400000000ff */
[----:B------:R-:W-:Y:S02]  /*88d0*/  F2FP.F16.F32.PACK_AB R140, R141, R140 ;  /* 0x0000008c8d8c723e */ /* 0x000fe400000000ff */
[----:B------:R-:W-:Y:S01]  /*88e0*/  F2FP.F16.F32.PACK_AB R141, R143, R142 ;  /* 0x0000008e8f8d723e */ /* 0x000fe200000000ff */
[----:B------:R-:W-:Y:S01]  /*88f0*/  STSM.16.M88.4 [R3], R20 ;  /* 0x0000001403007844 */ /* 0x000fe20000000200 */
[----:B------:R-:W-:-:S02]  /*8900*/  F2FP.F16.F32.PACK_AB R142, R77, R76 ;  /* 0x0000004c4d8e723e */ /* 0x000fc400000000ff */
[----:B------:R-:W-:Y:S01]  /*8910*/  F2FP.F16.F32.PACK_AB R143, R79, R78 ;  /* 0x0000004e4f8f723e */ /* 0x000fe200000000ff */
[----:B------:R-:W-:Y:S01]  /*8920*/  BAR.SYNC.DEFER_BLOCKING 0x0 ;  /* 0x0000000000007b1d */ /* 0x000fe20000010000 */
[----:B------:R-:W-:Y:S02]  /*8930*/  F2FP.F16.F32.PACK_AB R144, R145, R144 ;  /* 0x000000909190723e */ /* 0x000fe400000000ff */
[----:B------:R-:W-:Y:S02]  /*8940*/  F2FP.F16.F32.PACK_AB R145, R147, R146 ;  /* 0x000000929391723e */ /* 0x000fe400000000ff */
[----:B------:R-:W-:Y:S02]  /*8950*/  F2FP.F16.F32.PACK_AB R146, R81, R80 ;  /* 0x000000505192723e */ /* 0x000fe400000000ff */
[----:B------:R-:W-:Y:S01]  /*8960*/  F2FP.F16.F32.PACK_AB R147, R83, R82 ;  /* 0x000000525393723e */ /* 0x000fe200000000ff */
[----:B------:R-:W-:Y:S01]  /*8970*/  IMAD R83, R35, 0x6, RZ ;  /* 0x0000000623537824 */ /* 0x000fe200078e02ff */
[----:B---3--:R-:W-:Y:S01]  /*8980*/  IADD3 R72, P4, P5, R73, UR5, R68 ;  /* 0x0000000549487c10 */ /* 0x008fe2000fd9e044 */
[----:B------:R-:W-:Y:S01]  /*8990*/  IMAD.HI R68, R64, 0x2, RZ ;  /* 0x0000000240447827 */ /* 0x000fe200078e02ff */
[----:B------:R-:W-:Y:S01]  /*89a0*/  UIMAD.WIDE UR4, UR4, 0x2, URZ ;  /* 0x00000002040478a5 */ /* 0x000fe2000f8e023f */
[----:B------:R-:W-:-:S02]  /*89b0*/  F2FP.F16.F32.PACK_AB R148, R149, R148 ;  /* 0x000000949594723e */ /* 0x000fc400000000ff */
[----:B------:R-:W-:Y:S02]  /*89c0*/  F2FP.F16.F32.PACK_AB R149, R151, R150 ;  /* 0x000000969795723e */ /* 0x000fe400000000ff */
[----:B------:R-:W-:Y:S01]  /*89d0*/  F2FP.F16.F32.PACK_AB R150, R85, R84 ;  /* 0x000000545596723e */ /* 0x000fe200000000ff */
[----:B------:R-:W-:Y:S01]  /*89e0*/  IMAD R85, R35, 0xa, RZ ;  /* 0x0000000a23557824 */ /* 0x000fe200078e02ff */
[----:B------:R-:W-:Y:S01]  /*89f0*/  IADD3.X R73, R68, UR5, R69, P4, P5 ;  /* 0x0000000544497c10 */ /* 0x000fe2000a7ea445 */
[----:B------:R-:W-:Y:S01]  /*8a00*/  ULDC UR4, c[0x0][0x27c] ;  /* 0x00009f0000047ab9 */ /* 0x000fe20000000800 */
[----:B------:R-:W-:Y:S01]  /*8a10*/  F2FP.F16.F32.PACK_AB R151, R33, R34 ;  /* 0x000000222197723e */ /* 0x000fe200000000ff */
[C---:B------:R-:W-:Y:S01]  /*8a20*/  IMAD.SHL.U32 R33, R35.reuse, 0x4, RZ ;  /* 0x0000000423217824 */ /* 0x040fe200078e00ff */
[C---:B------:R-:W-:Y:S01]  /*8a30*/  SHF.L.U32 R77, R35.reuse, 0x1, RZ ;  /* 0x00000001234d7819 */ /* 0x040fe200000006ff */
[----:B------:R-:W-:Y:S01]  /*8a40*/  UIMAD UR4, UR6, UR4, URZ ;  /* 0x00000004060472a4 */ /* 0x000fe2000f8e023f */
[----:B------:R-:W3:Y:S01]  /*8a50*/  LDS.128 R16, [R89] ;  /* 0x0000000059107984 */ /* 0x000ee20000000c00 */
[----:B------:R-:W-:-:S02]  /*8a60*/  LEA R76, P5, R35, R72, 0x2 ;  /* 0x00000048234c7211 */ /* 0x000fc400078a10ff */
[-C--:B------:R-:W-:Y:S01]  /*8a70*/  IADD3 R74, P4, R77, R72.reuse, RZ ;  /* 0x000000484d4a7210 */ /* 0x080fe20007f9e0ff */
[----:B------:R-:W-:Y:S01]  /*8a80*/  BAR.SYNC.DEFER_BLOCKING 0x0 ;  /* 0x0000000000007b1d */ /* 0x000fe20000010000 */
[----:B-1----:R-:W-:Y:S01]  /*8a90*/  PRMT R34, R8, 0x7632, R34 ;  /* 0x0000763208227816 */ /* 0x002fe20000000022 */
[----:B------:R-:W-:Y:S01]  /*8aa0*/  USHF.L.U32 UR6, UR4, 0x2, URZ ;  /* 0x0000000204067899 */ /* 0x000fe2000800063f */
[-C--:B------:R-:W-:Y:S01]  /*8ab0*/  LEA.HI.X.SX32 R75, R35, R73.reuse, 0x1, P4 ;  /* 0x00000049234b7211 */ /* 0x080fe200020f0eff */
[----:B------:R-:W-:Y:S01]  /*8ac0*/  UIMAD.WIDE UR4, UR4, 0x4, URZ ;  /* 0x00000004040478a5 */ /* 0x000fe2000f8e023f */
[----:B------:R-:W-:Y:S02]  /*8ad0*/  LEA.HI.X.SX32 R77, R77, R73, 0x1, P5 ;  /* 0x000000494d4d7211 */ /* 0x000fe400028f0eff */
[-C--:B------:R-:W-:Y:S02]  /*8ae0*/  IADD3 R78, P5, R83, R72.reuse, RZ ;  /* 0x00000048534e7210 */ /* 0x080fe40007fbe0ff */
[----:B------:R-:W-:-:S02]  /*8af0*/  LEA R80, P4, R35, R72, 0x3 ;  /* 0x0000004823507211 */ /* 0x000fc400078818ff */
[----:B------:R-:W-:Y:S02]  /*8b00*/  PRMT R82, R11, 0x7632, R82 ;  /* 0x000076320b527816 */ /* 0x000fe40000000052 */
[----:B------:R-:W-:Y:S01]  /*8b10*/  LEA.HI.X.SX32 R81, R33, R73, 0x1, P4 ;  /* 0x0000004921517211 */ /* 0x000fe200020f0eff */
[----:B------:R-:W-:Y:S01]  /*8b20*/  IMAD.SHL.U32 R33, R35, 0x8, RZ ;  /* 0x0000000823217824 */ /* 0x000fe200078e00ff */
[----:B------:R-:W-:Y:S02]  /*8b30*/  FSEL R152, R152, -INF , P3 ;  /* 0xff80000098987808 */ /* 0x000fe40001800000 */
[----:B------:R-:W-:Y:S02]  /*8b40*/  FSEL R86, R86, -INF , P2 ;  /* 0xff80000056567808 */ /* 0x000fe40001000000 */
[----:B------:R-:W-:Y:S01]  /*8b50*/  FSEL R87, R87, -INF , P1 ;  /* 0xff80000057577808 */ /* 0x000fe20000800000 */
[----:B------:R-:W-:Y:S01]  /*8b60*/  FFMA R152, R152, 0.69314718246459960938, R7 ;  /* 0x3f31721898987823 */ /* 0x000fe20000000007 */
[----:B------:R-:W-:Y:S01]  /*8b70*/  SHF.L.U32 R0, R0, 0x1, RZ ;  /* 0x0000000100007819 */ /* 0x000fe200000006ff */
[----:B------:R-:W-:Y:S01]  /*8b80*/  FFMA R153, R86, 0.69314718246459960938, R5 ;  /* 0x3f31721856997823 */ /* 0x000fe20000000005 */
[----:B------:R-:W-:Y:S01]  /*8b90*/  STSM.16.M88.4 [R3], R24 ;  /* 0x0000001803007844 */ /* 0x000fe20000000200 */
[----:B------:R-:W-:Y:S01]  /*8ba0*/  FFMA R6, R87, 0.69314718246459960938, R6 ;  /* 0x3f31721857067823 */ /* 0x000fe20000000006 */
[----:B------:R-:W-:Y:S01]  /*8bb0*/  LOP3.LUT R5, R0, 0x1f8, RZ, 0xc0, !PT ;  /* 0x000001f800057812 */ /* 0x000fe200078ec0ff */
[----:B------:R-:W-:Y:S01]  /*8bc0*/  IMAD.HI R0, R2, 0x4, RZ ;  /* 0x0000000402007827 */ /* 0x000fe200078e02ff */
[----:B------:R-:W-:Y:S06]  /*8bd0*/  BAR.SYNC.DEFER_BLOCKING 0x0 ;  /* 0x0000000000007b1d */ /* 0x000fec0000010000 */
[----:B------:R-:W-:Y:S02]  /*8be0*/  LDS.128 R20, [R89] ;  /* 0x0000000059147984 */ /* 0x000fe40000000c00 */
[----:B------:R-:W-:Y:S06]  /*8bf0*/  BAR.SYNC.DEFER_BLOCKING 0x0 ;  /* 0x0000000000007b1d */ /* 0x000fec0000010000 */
[----:B------:R-:W-:Y:S02]  /*8c00*/  STSM.16.M88.4 [R3], R28 ;  /* 0x0000001c03007844 */ /* 0x000fe40000000200 */
        /* <DEDUP_REMOVED lines=37> */
[----:B------:R-:W1:Y:S02]  /*8e60*/  LDS.128 R64, [R89] ;  /* 0x0000000059407984 */ /* 0x000e640000000c00 */
[----:B------:R-:W-:Y:S06]  /*8e70*/  BAR.SYNC.DEFER_BLOCKING 0x0 ;  /* 0x0000000000007b1d */ /* 0x000fec0000010000 */
[----:B------:R-:W-:Y:S02]  /*8e80*/  STSM.16.M88.4 [R3], R144 ;  /* 0x0000009003007844 */ /* 0x000fe40000000200 */
[----:B------:R-:W-:Y:S06]  /*8e90*/  BAR.SYNC.DEFER_BLOCKING 0x0 ;  /* 0x0000000000007b1d */ /* 0x000fec0000010000 */
[----:B------:R-:W4:Y:S02]  /*8ea0*/  LDS.128 R68, [R89] ;  /* 0x0000000059447984 */ /* 0x000f240000000c00 */
[----:B------:R-:W-:Y:S06]  /*8eb0*/  BAR.SYNC.DEFER_BLOCKING 0x0 ;  /* 0x0000000000007b1d */ /* 0x000fec0000010000 */
[----:B------:R5:W-:Y:S02]  /*8ec0*/  STSM.16.M88.4 [R3], R148 ;  /* 0x0000009403007844 */ /* 0x000be40000000200 */
[----:B------:R-:W-:Y:S01]  /*8ed0*/  BAR.SYNC.DEFER_BLOCKING 0x0 ;  /* 0x0000000000007b1d */ /* 0x000fe20000010000 */
[----:B-----5:R-:W-:-:S05]  /*8ee0*/  IMAD R3, R35, 0x3, RZ ;  /* 0x0000000323037824 */ /* 0x020fca00078e02ff */
[----:B------:R-:W-:Y:S01]  /*8ef0*/  LEA.HI.X.SX32 R79, R3, R73, 0x1, P5 ;  /* 0x00000049034f7211 */ /* 0x000fe200028f0eff */
[----:B------:R-:W-:Y:S01]  /*8f00*/  IMAD R3, R35, 0x5, RZ ;  /* 0x0000000523037824 */ /* 0x000fe200078e02ff */
[----:B------:R5:W-:Y:S04]  /*8f10*/  STG.E.U16 desc[UR48][R72.64], R8 ;  /* 0x0000000848007986 */ /* 0x000be8000c101530 */
[----:B------:R2:W-:Y:S04]  /*8f20*/  STG.E.U16 desc[UR48][R74.64], R34 ;  /* 0x000000224a007986 */ /* 0x0005e8000c101530 */
[----:B------:R0:W-:Y:S01]  /*8f30*/  STG.E.U16 desc[UR48][R76.64], R9 ;  /* 0x000000094c007986 */ /* 0x0001e2000c101530 */
[----:B-----5:R-:W-:-:S02]  /*8f40*/  IADD3 R8, P6, R91, R72, RZ ;  /* 0x000000485b087210 */ /* 0x020fc40007fde0ff */
[----:B--2---:R-:W-:Y:S02]  /*8f50*/  PRMT R75, R9, 0x7632, R75 ;  /* 0x00007632094b7816 */ /* 0x004fe4000000004b */
[----:B------:R-:W-:Y:S02]  /*8f60*/  IADD3 R74, P5, R85, R72, RZ ;  /* 0x00000048554a7210 */ /* 0x000fe40007fbe0ff */
[----:B0-----:R-:W-:Y:S01]  /*8f70*/  LEA.HI.X.SX32 R9, R83, R73, 0x1, P6 ;  /* 0x0000004953097211 */ /* 0x001fe200030f0eff */
[----:B------:R-:W-:Y:S01]  /*8f80*/  IMAD R83, R35, 0xe, RZ ;  /* 0x0000000e23537824 */ /* 0x000fe200078e02ff */
[----:B------:R0:W-:Y:S01]  /*8f90*/  STG.E.U16 desc[UR48][R78.64], R75 ;  /* 0x0000004b4e007986 */ /* 0x0001e2000c101530 */
[----:B------:R-:W-:-:S03]  /*8fa0*/  PRMT R34, R10, 0x7632, R34 ;  /* 0x000076320a227816 */ /* 0x000fc60000000022 */
[-C--:B------:R-:W-:Y:S01]  /*8fb0*/  IADD3 R76, P4, R83, R72.reuse, RZ ;  /* 0x00000048534c7210 */ /* 0x080fe20007f9e0ff */
[----:B------:R2:W-:Y:S01]  /*8fc0*/  STG.E.U16 desc[UR48][R80.64], R10 ;  /* 0x0000000a50007986 */ /* 0x0005e2000c101530 */
[----:B0-----:R-:W-:Y:S01]  /*8fd0*/  LEA.HI.X.SX32 R75, R3, R73, 0x1, P5 ;  /* 0x00000049034b7211 */ /* 0x001fe200028f0eff */
[C---:B------:R-:W-:Y:S01]  /*8fe0*/  IMAD R3, R35.reuse, 0x7, RZ ;  /* 0x0000000723037824 */ /* 0x040fe200078e02ff */
[----:B------:R-:W-:-:S03]  /*8ff0*/  LEA R78, P5, R35, R72, 0x4 ;  /* 0x00000048234e7211 */ /* 0x000fc600078a20ff */
[----:B------:R0:W-:Y:S01]  /*9000*/  STG.E.U16 desc[UR48][R74.64], R34 ;  /* 0x000000224a007986 */ /* 0x0001e2000c101530 */
[-C--:B------:R-:W-:Y:S01]  /*9010*/  LEA.HI.X.SX32 R77, R3, R73.reuse, 0x1, P4 ;  /* 0x00000049034d7211 */ /* 0x080fe200020f0eff */
[----:B------:R-:W-:Y:S01]  /*9020*/  IMAD R3, R35, 0x9, RZ ;  /* 0x0000000923037824 */ /* 0x000fe200078e02ff */
[----:B------:R-:W-:Y:S01]  /*9030*/  LEA.HI.X.SX32 R79, R33, R73, 0x1, P5 ;  /* 0x00000049214f7211 */ /* 0x000fe200028f0eff */
[----:B------:R5:W-:Y:S01]  /*9040*/  STG.E.U16 desc[UR48][R8.64], R11 ;  /* 0x0000000b08007986 */ /* 0x000be2000c101530 */
[C---:B--2---:R-:W-:Y:S01]  /*9050*/  IMAD R81, R35.reuse, 0x16, RZ ;  /* 0x0000001623517824 */ /* 0x044fe200078e02ff */
[----:B------:R-:W-:Y:S02]  /*9060*/  SHF.L.U32 R33, R35, 0x4, RZ ;  /* 0x0000000423217819 */ /* 0x000fe400000006ff */
[----:B------:R-:W-:Y:S01]  /*9070*/  STG.E.U16 desc[UR48][R76.64], R82 ;  /* 0x000000524c007986 */ /* 0x000fe2000c101530 */
[----:B0-----:R-:W-:-:S03]  /*9080*/  IADD3 R74, P4, R93, R72, RZ ;  /* 0x000000485d4a7210 */ /* 0x001fc60007f9e0ff */
[----:B------:R0:W-:Y:S01]  /*9090*/  STG.E.U16 desc[UR48][R78.64], R12 ;  /* 0x0000000c4e007986 */ /* 0x0001e2000c101530 */
[----:B------:R-:W-:Y:S02]  /*90a0*/  PRMT R34, R15, 0x7632, R34 ;  /* 0x000076320f227816 */ /* 0x000fe40000000022 */
[-C--:B-----5:R-:W-:Y:S02]  /*90b0*/  IADD3 R8, P5, R95, R72.reuse, RZ ;  /* 0x000000485f087210 */ /* 0x0a0fe40007fbe0ff */
[-C--:B------:R-:W-:Y:S01]  /*90c0*/  LEA.HI.X.SX32 R75, R3, R73.reuse, 0x1, P4 ;  /* 0x00000049034b7211 */ /* 0x080fe200020f0eff */
[----:B------:R-:W-:Y:S01]  /*90d0*/  IMAD R3, R35, 0xb, RZ ;  /* 0x0000000b23037824 */ /* 0x000fe200078e02ff */
[----:B------:R-:W-:Y:S02]  /*90e0*/  PRMT R11, R12, 0x7632, R11 ;  /* 0x000076320c0b7816 */ /* 0x000fe4000000000b */
[----:B------:R-:W-:Y:S01]  /*90f0*/  LEA.HI.X.SX32 R9, R85, R73, 0x1, P5 ;  /* 0x0000004955097211 */ /* 0x000fe200028f0eff */
[----:B------:R-:W-:Y:S01]  /*9100*/  IMAD R85, R35, 0x18, RZ ;  /* 0x0000001823557824 */ /* 0x000fe200078e02ff */
[-C--:B------:R-:W-:Y:S01]  /*9110*/  IADD3 R10, P5, R81, R72.reuse, RZ ;  /* 0x00000048510a7210 */ /* 0x080fe20007fbe0ff */
[----:B------:R2:W-:Y:S01]  /*9120*/  STG.E.U16 desc[UR48][R74.64], R11 ;  /* 0x0000000b4a007986 */ /* 0x0005e2000c101530 */
[----:B0-----:R-:W-:Y:S01]  /*9130*/  IMAD R79, R35, 0x1e, RZ ;  /* 0x0000001e234f7824 */ /* 0x001fe200078e02ff */
[----:B------:R-:W-:-:S02]  /*9140*/  IADD3 R12, P6, R99, R72, RZ ;  /* 0x00000048630c7210 */ /* 0x000fc40007fde0ff */
[----:B------:R0:W-:Y:S01]  /*9150*/  STG.E.U16 desc[UR48][R8.64], R13 ;  /* 0x0000000d08007986 */ /* 0x0001e2000c101530 */
[----:B------:R-:W-:-:S04]  /*9160*/  IADD3 R76, P4, R85, R72, RZ ;  /* 0x00000048554c7210 */ /* 0x000fc80007f9e0ff */
[-C--:B------:R-:W-:Y:S01]  /*9170*/  LEA.HI.X.SX32 R77, R91, R73.reuse, 0x1, P4 ;  /* 0x000000495b4d7211 */ /* 0x080fe200020f0eff */
[----:B------:R-:W-:Y:S01]  /*9180*/  IMAD R91, R35, 0x24, RZ ;  /* 0x00000024235b7824 */ /* 0x000fe200078e02ff */
[-C--:B--2---:R-:W-:Y:S01]  /*9190*/  LEA.HI.X.SX32 R11, R3, R73.reuse, 0x1, P5 ;  /* 0x00000049030b7211 */ /* 0x084fe200028f0eff */
[----:B------:R-:W-:Y:S01]  /*91a0*/  IMAD R3, R35, 0xd, RZ ;  /* 0x0000000d23037824 */ /* 0x000fe200078e02ff */
[----:B0-----:R-:W-:Y:S02]  /*91b0*/  PRMT R9, R13, 0x7632, R9 ;  /* 0x000076320d097816 */ /* 0x001fe40000000009 */
[----:B------:R-:W-:Y:S02]  /*91c0*/  IADD3 R8, P5, R97, R72, RZ ;  /* 0x0000004861087210 */ /* 0x000fe40007fbe0ff */
[----:B------:R-:W-:Y:S01]  /*91d0*/  LEA.HI.X.SX32 R13, R83, R73, 0x1, P6 ;  /* 0x00000049530d7211 */ /* 0x000fe200030f0eff */
[----:B------:R0:W-:Y:S01]  /*91e0*/  STG.E.U16 desc[UR48][R10.64], R9 ;  /* 0x000000090a007986 */ /* 0x0001e2000c101530 */
[----:B------:R-:W-:-:S03]  /*91f0*/  IMAD R83, R35, 0x22, RZ ;  /* 0x0000002223537824 */ /* 0x000fc600078e02ff */
[----:B------:R2:W-:Y:S01]  /*9200*/  STG.E.U16 desc[UR48][R76.64], R14 ;  /* 0x0000000e4c007986 */ /* 0x0005e2000c101530 */
[-C--:B0-----:R-:W-:Y:S01]  /*9210*/  LEA.HI.X.SX32 R9, R3, R73.reuse, 0x1, P5 ;  /* 0x0000004903097211 */ /* 0x081fe200028f0eff */
[----:B------:R-:W-:Y:S01]  /*9220*/  IMAD R3, R35, 0xf, RZ ;  /* 0x0000000f23037824 */ /* 0x000fe200078e02ff */
[----:B------:R-:W-:Y:S02]  /*9230*/  PRMT R11, R14, 0x7632, R11 ;  /* 0x000076320e0b7816 */ /* 0x000fe4000000000b */
[-C--:B------:R-:W-:Y:S01]  /*9240*/  IADD3 R10, P4, R79, R72.reuse, RZ ;  /* 0x000000484f0a7210 */ /* 0x080fe20007f9e0ff */
[----:B--2---:R-:W-:Y:S01]  /*9250*/  IMAD R77, R35, 0x28, RZ ;  /* 0x00000028234d7824 */ /* 0x004fe200078e02ff */
[-C--:B------:R-:W-:Y:S01]  /*9260*/  LEA R74, P5, R101, R72.reuse, 0x5 ;  /* 0x00000048654a7211 */ /* 0x080fe200078a28ff */
[----:B------:R0:W-:Y:S01]  /*9270*/  STG.E.U16 desc[UR48][R8.64], R11 ;  /* 0x0000000b08007986 */ /* 0x0001e2000c101530 */
[----:B------:R-:W-:Y:S02]  /*9280*/  IMAD R101, R35, 0x4e, RZ ;  /* 0x0000004e23657824 */ /* 0x000fe400078e02ff */
[-C--:B------:R-:W-:Y:S01]  /*9290*/  LEA.HI.X.SX32 R75, R33, R73.reuse, 0x1, P5 ;  /* 0x00000049214b7211 */ /* 0x080fe200028f0eff */
[----:B------:R2:W-:Y:S01]  /*92a0*/  STG.E.U16 desc[UR48][R12.64], R15 ;  /* 0x0000000f0c007986 */ /* 0x0005e2000c101530 */
[----:B------:R-:W-:Y:S01]  /*92b0*/  IMAD R33, R35, 0x26, RZ ;  /* 0x0000002623217824 */ /* 0x000fe200078e02ff */
[----:B0-----:R-:W-:Y:S01]  /*92c0*/  LEA.HI.X.SX32 R11, R3, R73, 0x1, P4 ;  /* 0x00000049030b7211 */ /* 0x001fe200020f0eff */
[----:B------:R-:W-:Y:S01]  /*92d0*/  IMAD R3, R35, 0x11, RZ ;  /* 0x0000001123037824 */ /* 0x000fe200078e02ff */
[----:B------:R-:W-:-:S02]  /*92e0*/  IADD3 R8, P4, R83, R72, RZ ;  /* 0x0000004853087210 */ /* 0x000fc40007f9e0ff */
[-C--:B--2---:R-:W-:Y:S01]  /*92f0*/  IADD3 R12, P5, R91, R72.reuse, RZ ;  /* 0x000000485b0c7210 */ /* 0x084fe20007fbe0ff */
[----:B------:R0:W-:Y:S01]  /*9300*/  STG.E.U16 desc[UR48][R10.64], R34 ;  /* 0x000000220a007986 */ /* 0x0001e2000c101530 */
[-C--:B------:R-:W-:Y:S01]  /*9310*/  LEA.HI.X.SX32 R9, R3, R73.reuse, 0x1, P4 ;  /* 0x0000004903097211 */ /* 0x080fe200020f0eff */
[----:B------:R-:W-:Y:S01]  /*9320*/  IMAD R3, R35, 0x13, RZ ;  /* 0x0000001323037824 */ /* 0x000fe200078e02ff */
[----:B------:R-:W-:Y:S01]  /*9330*/  LEA.HI.X.SX32 R13, R93, R73, 0x1, P5 ;  /* 0x000000495d0d7211 */ /* 0x000fe200028f0eff */
[----:B------:R-:W-:Y:S01]  /*9340*/  IMAD R93, R35, 0x2a, RZ ;  /* 0x0000002a235d7824 */ /* 0x000fe200078e02ff */
[----:B---3--:R2:W-:Y:S01]  /*9350*/  STG.E.U16 desc[UR48][R74.64], R16 ;  /* 0x000000104a007986 */ /* 0x0085e2000c101530 */
[----:B------:R-:W-:-:S04]  /*9360*/  IADD3 R14, P4, R77, R72, RZ ;  /* 0x000000484d0e7210 */ /* 0x000fc80007f9e0ff */
[----:B------:R-:W-:Y:S01]  /*9370*/  LEA.HI.X.SX32 R15, R95, R73, 0x1, P4 ;  /* 0x000000495f0f7211 */ /* 0x000fe200020f0eff */
[----:B------:R-:W-:Y:S01]  /*9380*/  IMAD R95, R35, 0x50, RZ ;  /* 0x00000050235f7824 */ /* 0x000fe200078e02ff */
[----:B0-----:R-:W-:Y:S02]  /*9390*/  PRMT R11, R16, 0x7632, R11 ;  /* 0x00007632100b7816 */ /* 0x001fe4000000000b */
[-C--:B------:R-:W-:Y:S02]  /*93a0*/  IADD3 R10, P5, R33, R72.reuse, RZ ;  /* 0x00000048210a7210 */ /* 0x080fe40007fbe0ff */
[----:B-1----:R-:W-:Y:S01]  /*93b0*/  PRMT R34, R65, 0x7632, R34 ;  /* 0x0000763241227816 */ /* 0x002fe20000000022 */
[----:B------:R0:W-:Y:S01]  /*93c0*/  STG.E.U16 desc[UR48][R8.64], R11 ;  /* 0x0000000b08007986 */ /* 0x0001e2000c101530 */
[----:B--2---:R-:W-:Y:S01]  /*93d0*/  IMAD R75, R35, 0x2e, RZ ;  /* 0x0000002e234b7824 */ /* 0x004fe200078e02ff */
[----:B------:R-:W-:Y:S02]  /*93e0*/  IADD3 R16, P4, R105, R72, RZ ;  /* 0x0000004869107210 */ /* 0x000fe40007f9e0ff */
[----:B------:R1:W-:Y:S01]  /*93f0*/  STG.E.U16 desc[UR48][R12.64], R17 ;  /* 0x000000110c007986 */ /* 0x0003e2000c101530 */
[----:B0-----:R-:W-:-:S02]  /*9400*/  PRMT R9, R17, 0x7632, R9 ;  /* 0x0000763211097816 */ /* 0x001fc40000000009 */
[-C--:B------:R-:W-:Y:S01]  /*9410*/  LEA.HI.X.SX32 R11, R3, R73.reuse, 0x1, P5 ;  /* 0x00000049030b7211 */ /* 0x080fe200028f0eff */
[----:B------:R-:W-:Y:S01]  /*9420*/  IMAD R3, R35, 0x15, RZ ;  /* 0x0000001523037824 */ /* 0x000fe200078e02ff */
[-C--:B------:R-:W-:Y:S02]  /*9430*/  IADD3 R8, P5, R93, R72.reuse, RZ ;  /* 0x000000485d087210 */ /* 0x080fe40007fbe0ff */
[----:B-1----:R-:W-:Y:S01]  /*9440*/  IADD3 R12, P6, R103, R72, RZ ;  /* 0x00000048670c7210 */ /* 0x002fe20007fde0ff */
[----:B------:R0:W-:Y:S01]  /*9450*/  STG.E.U16 desc[UR48][R10.64], R9 ;  /* 0x000000090a007986 */ /* 0x0001e2000c101530 */
[-C--:B------:R-:W-:Y:S01]  /*9460*/  LEA.HI.X.SX32 R17, R85, R73.reuse, 0x1, P4 ;  /* 0x0000004955117211 */ /* 0x080fe200020f0eff */
[----:B------:R-:W-:Y:S01]  /*9470*/  IMAD R85, R35, 0x58, RZ ;  /* 0x0000005823557824 */ /* 0x000fe200078e02ff */
[-C--:B------:R-:W-:Y:S01]  /*9480*/  LEA.HI.X.SX32 R13, R81, R73.reuse, 0x1, P6 ;  /* 0x00000049510d7211 */ /* 0x080fe200030f0eff */
[----:B------:R1:W-:Y:S01]  /*9490*/  STG.E.U16 desc[UR48][R14.64], R18 ;  /* 0x000000120e007986 */ /* 0x0003e2000c101530 */
[----:B------:R-:W-:Y:S01]  /*94a0*/  IMAD R81, R35, 0x5e, RZ ;  /* 0x0000005e23517824 */ /* 0x000fe200078e02ff */
[----:B0-----:R-:W-:Y:S01]  /*94b0*/  LEA.HI.X.SX32 R9, R3, R73, 0x1, P5 ;  /* 0x0000004903097211 */ /* 0x001fe200028f0eff */
[----:B------:R-:W-:Y:S01]  /*94c0*/  IMAD R3, R35, 0x17, RZ ;  /* 0x0000001723037824 */ /* 0x000fe200078e02ff */
[----:B------:R-:W-:-:S02]  /*94d0*/  PRMT R11, R18, 0x7632, R11 ;  /* 0x00007632120b7816 */ /* 0x000fc4000000000b */
[-C--:B------:R-:W-:Y:S02]  /*94e0*/  IADD3 R10, P5, R75, R72.reuse, RZ ;  /* 0x000000484b0a7210 */ /* 0x080fe40007fbe0ff */
[----:B-1----:R-:W-:Y:S01]  /*94f0*/  PRMT R15, R19, 0x7632, R15 ;  /* 0x00007632130f7816 */ /* 0x002fe2000000000f */
[----:B------:R0:W-:Y:S01]  /*9500*/  STG.E.U16 desc[UR48][R8.64], R11 ;  /* 0x0000000b08007986 */ /* 0x0001e2000c101530 */
[----:B------:R-:W-:-:S03]  /*9510*/  IADD3 R14, P6, R109, R72, RZ ;  /* 0x000000486d0e7210 */ /* 0x000fc60007fde0ff */
[----:B------:R1:W-:Y:S01]  /*9520*/  STG.E.U16 desc[UR48][R12.64], R19 ;  /* 0x000000130c007986 */ /* 0x0003e2000c101530 */
[-C--:B0-----:R-:W-:Y:S01]  /*9530*/  LEA.HI.X.SX32 R11, R3, R73.reuse, 0x1, P5 ;  /* 0x00000049030b7211 */ /* 0x081fe200028f0eff */
[----:B------:R-:W-:Y:S01]  /*9540*/  IMAD R3, R35, 0x19, RZ ;  /* 0x0000001923037824 */ /* 0x000fe200078e02ff */
[-C--:B------:R-:W-:Y:S01]  /*9550*/  IADD3 R8, P5, R107, R72.reuse, RZ ;  /* 0x000000486b087210 */ /* 0x080fe20007fbe0ff */
[----:B-1----:R-:W0:Y:S02]  /*9560*/  LDC R19, c[0x0][0x278] ;  /* 0x00009e00ff137b82 */ /* 0x002e240000000800 */
[----:B------:R1:W-:Y:S01]  /*9570*/  STG.E.U16 desc[UR48][R10.64], R15 ;  /* 0x0000000f0a007986 */ /* 0x0003e2000c101530 */
[-C--:B------:R-:W-:Y:S01]  /*9580*/  LEA.HI.X.SX32 R9, R3, R73.reuse, 0x1, P5 ;  /* 0x0000004903097211 */ /* 0x080fe200028f0eff */
[----:B------:R-:W-:Y:S01]  /*9590*/  IMAD R3, R35, 0x1b, RZ ;  /* 0x0000001b23037824 */ /* 0x000fe200078e02ff */
[----:B------:R-:W-:Y:S01]  /*95a0*/  IADD3 R12, P4, R113, R72, RZ ;  /* 0x00000048710c7210 */ /* 0x000fe20007f9e0ff */
[----:B------:R2:W-:Y:S03]  /*95b0*/  STG.E.U16 desc[UR48][R16.64], R20 ;  /* 0x0000001410007986 */ /* 0x0005e6000c101530 */
[----:B------:R-:W-:Y:S01]  /*95c0*/  LEA.HI.X.SX32 R13, R99, R73, 0x1, P4 ;  /* 0x00000049630d7211 */ /* 0x000fe200020f0eff */
[----:B------:R-:W-:Y:S01]  /*95d0*/  IMAD R99, R35, 0x4c, RZ ;  /* 0x0000004c23637824 */ /* 0x000fe200078e02ff */
[----:B-1----:R-:W-:-:S02]  /*95e0*/  PRMT R11, R20, 0x7632, R11 ;  /* 0x00007632140b7816 */ /* 0x002fc4000000000b */
[-C--:B------:R-:W-:Y:S02]  /*95f0*/  IADD3 R10, P5, R111, R72.reuse, RZ ;  /* 0x000000486f0a7210 */ /* 0x080fe40007fbe0ff */
[-C--:B------:R-:W-:Y:S01]  /*9600*/  LEA.HI.X.SX32 R15, R97, R73.reuse, 0x1, P6 ;  /* 0x00000049610f7211 */ /* 0x080fe200030f0eff */
[----:B------:R1:W-:Y:S01]  /*9610*/  STG.E.U16 desc[UR48][R8.64], R11 ;  /* 0x0000000b08007986 */ /* 0x0003e2000c101530 */
[C---:B--2---:R-:W-:Y:S01]  /*9620*/  IMAD.SHL.U32 R17, R35.reuse, 0x20, RZ ;  /* 0x0000002023117824 */ /* 0x044fe200078e00ff */
[----:B------:R-:W-:Y:S01]  /*9630*/  PRMT R20, R38, 0x7632, R20 ;  /* 0x0000763226147816 */ /* 0x000fe20000000014 */
[----:B------:R-:W-:Y:S01]  /*9640*/  IMAD R97, R35, 0x52, RZ ;  /* 0x0000005223617824 */ /* 0x000fe200078e02ff */
[----:B------:R2:W-:Y:S01]  /*9650*/  STG.E.U16 desc[UR48][R14.64], R21 ;  /* 0x000000150e007986 */ /* 0x0005e2000c101530 */
[----:B-1----:R-:W-:Y:S02]  /*9660*/  PRMT R9, R21, 0x7632, R9 ;  /* 0x0000763215097816 */ /* 0x002fe40000000009 */
[-C--:B------:R-:W-:Y:S01]  /*9670*/  LEA.HI.X.SX32 R11, R3, R73.reuse, 0x1, P5 ;  /* 0x00000049030b7211 */ /* 0x080fe200028f0eff */
[----:B------:R-:W-:Y:S01]  /*9680*/  IMAD R3, R35, 0x1d, RZ ;  /* 0x0000001d23037824 */ /* 0x000fe200078e02ff */
[-C--:B------:R-:W-:Y:S01]  /*9690*/  IADD3 R8, P5, R115, R72.reuse, RZ ;  /* 0x0000004873087210 */ /* 0x080fe20007fbe0ff */
[----:B--2---:R-:W-:Y:S01]  /*96a0*/  IMAD R21, R35, 0x70, RZ ;  /* 0x0000007023157824 */ /* 0x004fe200078e02ff */
[----:B------:R-:W-:Y:S01]  /*96b0*/  IADD3 R14, P6, R117, R72, RZ ;  /* 0x00000048750e7210 */ /* 0x000fe20007fde0ff */
[----:B------:R1:W-:Y:S03]  /*96c0*/  STG.E.U16 desc[UR48][R10.64], R9 ;  /* 0x000000090a007986 */ /* 0x0003e6000c101530 */
[-C--:B------:R-:W-:Y:S01]  /*96d0*/  LEA.HI.X.SX32 R15, R79, R73.reuse, 0x1, P6 ;  /* 0x000000494f0f7211 */ /* 0x080fe200030f0eff */
[----:B------:R2:W-:Y:S01]  /*96e0*/  STG.E.U16 desc[UR48][R12.64], R22 ;  /* 0x000000160c007986 */ /* 0x0005e2000c101530 */
[----:B------:R-:W-:Y:S01]  /*96f0*/  IMAD R79, R35, 0x66, RZ ;  /* 0x00000066234f7824 */ /* 0x000fe200078e02ff */
[----:B-1----:R-:W-:Y:S01]  /*9700*/  LEA.HI.X.SX32 R9, R3, R73, 0x1, P5 ;  /* 0x0000004903097211 */ /* 0x002fe200028f0eff */
[----:B------:R-:W-:Y:S01]  /*9710*/  IMAD R3, R35, 0x1f, RZ ;  /* 0x0000001f23037824 */ /* 0x000fe200078e02ff */
[----:B------:R-:W-:-:S02]  /*9720*/  PRMT R11, R22, 0x7632, R11 ;  /* 0x00007632160b7816 */ /* 0x000fc4000000000b */
[-C--:B------:R-:W-:Y:S02]  /*9730*/  IADD3 R10, P4, R119, R72.reuse, RZ ;  /* 0x00000048770a7210 */ /* 0x080fe40007f9e0ff */
[-C--:B0-----:R-:W-:Y:S01]  /*9740*/  LEA R16, P5, R19, R72.reuse, 0x6 ;  /* 0x0000004813107211 */ /* 0x081fe200078a30ff */
[----:B------:R0:W-:Y:S01]  /*9750*/  STG.E.U16 desc[UR48][R8.64], R11 ;  /* 0x0000000b08007986 */ /* 0x0001e2000c101530 */
[----:B--2---:R-:W-:Y:S02]  /*9760*/  PRMT R13, R23, 0x7632, R13 ;  /* 0x00007632170d7816 */ /* 0x004fe4000000000d */
[----:B------:R-:W-:Y:S01]  /*9770*/  LEA.HI.X.SX32 R17, R17, R73, 0x1, P5 ;  /* 0x0000004911117211 */ /* 0x000fe200028f0eff */
[----:B------:R1:W-:Y:S01]  /*9780*/  STG.E.U16 desc[UR48][R14.64], R23 ;  /* 0x000000170e007986 */ /* 0x0003e2000c101530 */
[----:B------:R-:W-:Y:S02]  /*9790*/  IADD3 R12, P5, R123, R72, RZ ;  /* 0x000000487b0c7210 */ /* 0x000fe40007fbe0ff */
[----:B------:R-:W-:-:S02]  /*97a0*/  PRMT R22, R39, 0x7632, R22 ;  /* 0x0000763227167816 */ /* 0x000fc40000000016 */
[-C--:B0-----:R-:W-:Y:S01]  /*97b0*/  LEA.HI.X.SX32 R11, R3, R73.reuse, 0x1, P4 ;  /* 0x00000049030b7211 */ /* 0x081fe200020f0eff */
[----:B------:R-:W-:Y:S01]  /*97c0*/  IMAD R3, R35, 0x21, RZ ;  /* 0x0000002123037824 */ /* 0x000fe200078e02ff */
[-C--:B------:R-:W-:Y:S01]  /*97d0*/  IADD3 R8, P4, R121, R72.reuse, RZ ;  /* 0x0000004879087210 */ /* 0x080fe20007f9e0ff */
[----:B-1----:R-:W-:Y:S02]  /*97e0*/  IMAD R23, R35, 0x72, RZ ;  /* 0x0000007223177824 */ /* 0x002fe400078e02ff */
[----:B------:R0:W-:Y:S01]  /*97f0*/  STG.E.U16 desc[UR48][R10.64], R13 ;  /* 0x0000000d0a007986 */ /* 0x0001e2000c101530 */
[-C--:B------:R-:W-:Y:S01]  /*9800*/  LEA.HI.X.SX32 R9, R3, R73.reuse, 0x1, P4 ;  /* 0x0000004903097211 */ /* 0x080fe200020f0eff */
[----:B------:R-:W-:Y:S01]  /*9810*/  IMAD R3, R35, 0x23, RZ ;  /* 0x0000002323037824 */ /* 0x000fe200078e02ff */
[----:B------:R-:W-:Y:S01]  /*9820*/  IADD3 R14, P4, R127, R72, RZ ;  /* 0x000000487f0e7210 */ /* 0x000fe20007f9e0ff */
[----:B------:R1:W-:Y:S03]  /*9830*/  STG.E.U16 desc[UR48][R16.64], R24 ;  /* 0x0000001810007986 */ /* 0x0003e6000c101530 */
[----:B------:R-:W-:Y:S01]  /*9840*/  LEA.HI.X.SX32 R15, R91, R73, 0x1, P4 ;  /* 0x000000495b0f7211 */ /* 0x000fe200020f0eff */
[----:B------:R-:W-:Y:S01]  /*9850*/  IMAD R91, R35, 0x5a, RZ ;  /* 0x0000005a235b7824 */ /* 0x000fe200078e02ff */
[----:B0-----:R-:W-:-:S02]  /*9860*/  PRMT R11, R24, 0x7632, R11 ;  /* 0x00007632180b7816 */ /* 0x001fc4000000000b */
[-C--:B------:R-:W-:Y:S01]  /*9870*/  LEA.HI.X.SX32 R13, R83, R73.reuse, 0x1, P5 ;  /* 0x00000049530d7211 */ /* 0x080fe200028f0eff */
[----:B------:R-:W-:Y:S01]  /*9880*/  IMAD R83, R35, 0x54, RZ ;  /* 0x0000005423537824 */ /* 0x000fe200078e02ff */
[-C--:B------:R-:W-:Y:S01]  /*9890*/  IADD3 R10, P5, R125, R72.reuse, RZ ;  /* 0x000000487d0a7210 */ /* 0x080fe20007fbe0ff */
[----:B------:R0:W-:Y:S01]  /*98a0*/  STG.E.U16 desc[UR48][R8.64], R11 ;  /* 0x0000000b08007986 */ /* 0x0001e2000c101530 */
[----:B-1----:R-:W-:Y:S02]  /*98b0*/  IADD3 R16, P4, R95, R72, RZ ;  /* 0x000000485f107210 */ /* 0x002fe40007f9e0ff */
[----:B------:R-:W-:Y:S01]  /*98c0*/  PRMT R24, R48, 0x7632, R24 ;  /* 0x0000763230187816 */ /* 0x000fe20000000018 */
[----:B------:R1:W-:Y:S01]  /*98d0*/  STG.E.U16 desc[UR48][R12.64], R25 ;  /* 0x000000190c007986 */ /* 0x0003e2000c101530 */
[----:B------:R-:W-:Y:S01]  /*98e0*/  LEA.HI.X.SX32 R17, R77, R73, 0x1, P4 ;  /* 0x000000494d117211 */ /* 0x000fe200020f0eff */
[----:B------:R-:W-:Y:S01]  /*98f0*/  IMAD R77, R35, 0x62, RZ ;  /* 0x00000062234d7824 */ /* 0x000fe200078e02ff */
[----:B0-----:R-:W-:-:S02]  /*9900*/  PRMT R9, R25, 0x7632, R9 ;  /* 0x0000763219097816 */ /* 0x001fc40000000009 */
[-C--:B------:R-:W-:Y:S01]  /*9910*/  LEA.HI.X.SX32 R11, R3, R73.reuse, 0x1, P5 ;  /* 0x00000049030b7211 */ /* 0x080fe200028f0eff */
[----:B------:R-:W-:Y:S01]  /*9920*/  IMAD R3, R35, 0x25, RZ ;  /* 0x0000002523037824 */ /* 0x000fe200078e02ff */
[-C--:B------:R-:W-:Y:S01]  /*9930*/  IADD3 R8, P5, R129, R72.reuse, RZ ;  /* 0x0000004881087210 */ /* 0x080fe20007fbe0ff */
[----:B-1----:R-:W-:Y:S01]  /*9940*/  IMAD R25, R35, 0x64, RZ ;  /* 0x0000006423197824 */ /* 0x002fe200078e02ff */
[----:B------:R-:W-:Y:S01]  /*9950*/  IADD3 R12, P6, R99, R72, RZ ;  /* 0x00000048630c7210 */ /* 0x000fe20007fde0ff */
[----:B------:R0:W-:Y:S03]  /*9960*/  STG.E.U16 desc[UR48][R10.64], R9 ;  /* 0x000000090a007986 */ /* 0x0001e6000c101530 */
        /* <DEDUP_REMOVED lines=9> */
[-C--:B------:R-:W-:Y:S02]  /*9a00*/  IADD3 R14, P6, R83, R72.reuse, RZ ;  /* 0x00000048530e7210 */ /* 0x080fe40007fde0ff */
[----:B------:R-:W-:Y:S01]  /*9a10*/  PRMT R26, R49, 0x7632, R26 ;  /* 0x00007632311a7816 */ /* 0x000fe2000000001a */
[----:B------:R1:W-:Y:S01]  /*9a20*/  STG.E.U16 desc[UR48][R12.64], R27 ;  /* 0x0000001b0c007986 */ /* 0x0003e2000c101530 */
[----:B0-----:R-:W-:Y:S01]  /*9a30*/  LEA.HI.X.SX32 R11, R3, R73, 0x1, P5 ;  /* 0x00000049030b7211 */ /* 0x001fe200028f0eff */
[----:B------:R-:W-:Y:S01]  /*9a40*/  IMAD R3, R35, 0x29, RZ ;  /* 0x0000002923037824 */ /* 0x000fe200078e02ff */
[----:B------:R-:W-:-:S02]  /*9a50*/  IADD3 R8, P5, R97, R72, RZ ;  /* 0x0000004861087210 */ /* 0x000fc40007fbe0ff */
        /* <DEDUP_REMOVED lines=8> */
[C---:B------:R-:W-:Y:S01]  /*9ae0*/  IMAD R93, R35.reuse, 0x56, RZ ;  /* 0x00000056235d7824 */ /* 0x040fe200078e02ff */
[----:B------:R-:W-:Y:S01]  /*9af0*/  PRMT R11, R28, 0x7632, R11 ;  /* 0x000076321c0b7816 */ /* 0x000fe2000000000b */
[----:B-1----:R-:W-:Y:S01]  /*9b00*/  IMAD R17, R35, 0x6c, RZ ;  /* 0x0000006c23117824 */ /* 0x002fe200078e02ff */
[----:B------:R-:W-:-:S02]  /*9b10*/  PRMT R16, R37, 0x7632, R16 ;  /* 0x0000763225107816 */ /* 0x000fc40000000010 */
[-C--:B------:R-:W-:Y:S01]  /*9b20*/  IADD3 R10, P5, R93, R72.reuse, RZ ;  /* 0x000000485d0a7210 */ /* 0x080fe20007fbe0ff */
[----:B------:R0:W-:Y:S04]  /*9b30*/  STG.E.U16 desc[UR48][R8.64], R11 ;  /* 0x0000000b08007986 */ /* 0x0001e8000c101530 */
[----:B------:R1:W-:Y:S01]  /*9b40*/  STG.E.U16 desc[UR48][R14.64], R29 ;  /* 0x0000001d0e007986 */ /* 0x0003e2000c101530 */
[----:B0-----:R-:W-:Y:S02]  /*9b50*/  PRMT R9, R29, 0x7632, R9 ;  /* 0x000076321d097816 */ /* 0x001fe40000000009 */
[-C--:B------:R-:W-:Y:S01]  /*9b60*/  LEA.HI.X.SX32 R11, R3, R73.reuse, 0x1, P5 ;  /* 0x00000049030b7211 */ /* 0x080fe200028f0eff */
[----:B------:R-:W-:Y:S01]  /*9b70*/  IMAD R3, R35, 0x2d, RZ ;  /* 0x0000002d23037824 */ /* 0x000fe200078e02ff */
[-C--:B------:R-:W-:Y:S01]  /*9b80*/  IADD3 R8, P5, R91, R72.reuse, RZ ;  /* 0x000000485b087210 */ /* 0x080fe20007fbe0ff */
[----:B-1----:R-:W-:Y:S01]  /*9b90*/  IMAD R29, R35, 0x6a, RZ ;  /* 0x0000006a231d7824 */ /* 0x002fe200078e02ff */
[-C--:B------:R-:W-:Y:S01]  /*9ba0*/  IADD3 R14, P6, R33, R72.reuse, RZ ;  /* 0x00000048210e7210 */ /* 0x080fe20007fde0ff */
[----:B------:R0:W-:Y:S03]  /*9bb0*/  STG.E.U16 desc[UR48][R10.64], R9 ;  /* 0x000000090a007986 */ /* 0x0001e6000c101530 */
[----:B------:R-:W-:Y:S01]  /*9bc0*/  LEA.HI.X.SX32 R15, R75, R73, 0x1, P6 ;  /* 0x000000494b0f7211 */ /* 0x000fe200030f0eff */
[----:B------:R-:W-:Y:S01]  /*9bd0*/  IMAD R75, R35, 0x60, RZ ;  /* 0x00000060234b7824 */ /* 0x000fe200078e02ff */
[----:B------:R1:W-:Y:S04]  /*9be0*/  STG.E.U16 desc[UR48][R12.64], R30 ;  /* 0x0000001e0c007986 */ /* 0x0003e8000c101530 */
[----:B------:R-:W-:-:S02]  /*9bf0*/  IADD3 R18, P4, R75, R72, RZ ;  /* 0x000000484b127210 */ /* 0x000fc40007f9e0ff */
[-C--:B0-----:R-:W-:Y:S01]  /*9c00*/  LEA.HI.X.SX32 R9, R3, R73.reuse, 0x1, P5 ;  /* 0x0000004903097211 */ /* 0x081fe200028f0eff */
[----:B------:R-:W-:Y:S01]  /*9c10*/  IMAD R3, R35, 0x2f, RZ ;  /* 0x0000002f23037824 */ /* 0x000fe200078e02ff */
[----:B------:R-:W-:Y:S02]  /*9c20*/  PRMT R11, R30, 0x7632, R11 ;  /* 0x000076321e0b7816 */ /* 0x000fe4000000000b */
[-C--:B------:R-:W-:Y:S02]  /*9c30*/  IADD3 R10, P5, R81, R72.reuse, RZ ;  /* 0x00000048510a7210 */ /* 0x080fe40007fbe0ff */
[----:B-1----:R-:W-:Y:S01]  /*9c40*/  PRMT R13, R31, 0x7632, R13 ;  /* 0x000076321f0d7816 */ /* 0x002fe2000000000d */
[----:B------:R0:W-:Y:S01]  /*9c50*/  STG.E.U16 desc[UR48][R8.64], R11 ;  /* 0x0000000b08007986 */ /* 0x0001e2000c101530 */
[----:B------:R-:W-:Y:S01]  /*9c60*/  LEA.HI.X.SX32 R19, R105, R73, 0x1, P4 ;  /* 0x0000004969137211 */ /* 0x000fe200020f0eff */
[----:B------:R-:W-:Y:S01]  /*9c70*/  IMAD.SHL.U32 R105, R35, 0x40, RZ ;  /* 0x0000004023697824 */ /* 0x000fe200078e00ff */
[----:B------:R-:W-:Y:S01]  /*9c80*/  IADD3 R12, P6, R25, R72, RZ ;  /* 0x00000048190c7210 */ /* 0x000fe20007fde0ff */
[----:B------:R1:W-:Y:S01]  /*9c90*/  STG.E.U16 desc[UR48][R14.64], R31 ;  /* 0x0000001f0e007986 */ /* 0x0003e2000c101530 */
[----:B------:R-:W-:-:S02]  /*9ca0*/  PRMT R30, R63, 0x7632, R30 ;  /* 0x000076323f1e7816 */ /* 0x000fc4000000001e */
[-C--:B0-----:R-:W-:Y:S01]  /*9cb0*/  LEA.HI.X.SX32 R11, R3, R73.reuse, 0x1, P5 ;  /* 0x00000049030b7211 */ /* 0x081fe200028f0eff */
[----:B------:R-:W-:Y:S01]  /*9cc0*/  IMAD R3, R35, 0x31, RZ ;  /* 0x0000003123037824 */ /* 0x000fe200078e02ff */
[-C--:B------:R-:W-:Y:S02]  /*9cd0*/  IADD3 R8, P5, R77, R72.reuse, RZ ;  /* 0x000000484d087210 */ /* 0x080fe40007fbe0ff */
[----:B-1----:R-:W-:Y:S01]  /*9ce0*/  IADD3 R14, P4, R27, R72, RZ ;  /* 0x000000481b0e7210 */ /* 0x002fe20007f9e0ff */
[----:B------:R0:W-:Y:S01]  /*9cf0*/  STG.E.U16 desc[UR48][R10.64], R13 ;  /* 0x0000000d0a007986 */ /* 0x0001e2000c101530 */
[-C--:B------:R-:W-:Y:S01]  /*9d00*/  LEA.HI.X.SX32 R9, R3, R73.reuse, 0x1, P5 ;  /* 0x0000004903097211 */ /* 0x080fe200028f0eff */
[----:B------:R-:W-:Y:S01]  /*9d10*/  IMAD R3, R35, 0x33, RZ ;  /* 0x0000003323037824 */ /* 0x000fe200078e02ff */
[----:B------:R-:W-:Y:S01]  /*9d20*/  LEA.HI.X.SX32 R15, R109, R73, 0x1, P4 ;  /* 0x000000496d0f7211 */ /* 0x000fe200020f0eff */
[----:B------:R1:W-:Y:S01]  /*9d30*/  STG.E.U16 desc[UR48][R18.64], R40 ;  /* 0x0000002812007986 */ /* 0x0003e2000c101530 */
[----:B------:R-:W-:Y:S01]  /*9d40*/  IMAD R31, R35, 0x6e, RZ ;  /* 0x0000006e231f7824 */ /* 0x000fe200078e02ff */
[----:B0-----:R-:W-:-:S02]  /*9d50*/  PRMT R11, R40, 0x7632, R11 ;  /* 0x00007632280b7816 */ /* 0x001fc4000000000b */
[-C--:B------:R-:W-:Y:S02]  /*9d60*/  IADD3 R10, P5, R79, R72.reuse, RZ ;  /* 0x000000484f0a7210 */ /* 0x080fe40007fbe0ff */
[-C--:B------:R-:W-:Y:S01]  /*9d70*/  LEA.HI.X.SX32 R13, R107, R73.reuse, 0x1, P6 ;  /* 0x000000496b0d7211 */ /* 0x080fe200030f0eff */
[----:B------:R0:W-:Y:S01]  /*9d80*/  STG.E.U16 desc[UR48][R8.64], R11 ;  /* 0x0000000b08007986 */ /* 0x0001e2000c101530 */
[----:B------:R-:W2:Y:S01]  /*9d90*/  LDC R107, c[0x0][0x278] ;  /* 0x00009e00ff6b7b82 */ /* 0x000ea20000000800 */
[-C--:B-1----:R-:W-:Y:S02]  /*9da0*/  IADD3 R40, P4, R21, R72.reuse, RZ ;  /* 0x0000004815287210 */ /* 0x082fe40007f9e0ff */
[----:B------:R1:W-:Y:S01]  /*9db0*/  STG.E.U16 desc[UR48][R12.64], R41 ;  /* 0x000000290c007986 */ /* 0x0003e2000c101530 */
[----:B0-----:R-:W-:Y:S01]  /*9dc0*/  LEA.HI.X.SX32 R11, R3, R73, 0x1, P5 ;  /* 0x00000049030b7211 */ /* 0x001fe200028f0eff */
[----:B------:R-:W-:Y:S01]  /*9dd0*/  IMAD R3, R35, 0x35, RZ ;  /* 0x0000003523037824 */ /* 0x000fe200078e02ff */
[----:B------:R-:W-:-:S02]  /*9de0*/  IADD3 R18, P5, R29, R72, RZ ;  /* 0x000000481d127210 */ /* 0x000fc40007fbe0ff */
[----:B------:R-:W-:Y:S02]  /*9df0*/  PRMT R9, R41, 0x7632, R9 ;  /* 0x0000763229097816 */ /* 0x000fe40000000009 */
[-C--:B------:R-:W-:Y:S01]  /*9e00*/  LEA.HI.X.SX32 R19, R3, R73.reuse, 0x1, P5 ;  /* 0x0000004903137211 */ /* 0x080fe200028f0eff */
[----:B------:R-:W-:Y:S01]  /*9e10*/  IMAD R3, R35, 0x37, RZ ;  /* 0x0000003723037824 */ /* 0x000fe200078e02ff */
[----:B------:R-:W-:Y:S01]  /*9e20*/  PRMT R8, R42, 0x7632, R8 ;  /* 0x000076322a087816 */ /* 0x000fe20000000008 */
[----:B------:R0:W-:Y:S01]  /*9e30*/  STG.E.U16 desc[UR48][R10.64], R9 ;  /* 0x000000090a007986 */ /* 0x0001e2000c101530 */
[----:B-1----:R-:W-:Y:S02]  /*9e40*/  IADD3 R12, P6, R17, R72, RZ ;  /* 0x00000048110c7210 */ /* 0x002fe40007fde0ff */
[-C--:B------:R-:W-:Y:S01]  /*9e50*/  LEA.HI.X.SX32 R41, R113, R73.reuse, 0x1, P4 ;  /* 0x0000004971297211 */ /* 0x080fe200020f0eff */
[----:B------:R1:W-:Y:S01]  /*9e60*/  STG.E.U16 desc[UR48][R14.64], R42 ;  /* 0x0000002a0e007986 */ /* 0x0003e2000c101530 */
[----:B------:R-:W-:-:S03]  /*9e70*/  LEA.HI.X.SX32 R13, R111, R73, 0x1, P6 ;  /* 0x000000496f0d7211 */ /* 0x000fc600030f0eff */
[----:B------:R3:W-:Y:S01]  /*9e80*/  STG.E.U16 desc[UR48][R18.64], R8 ;  /* 0x0000000812007986 */ /* 0x0007e2000c101530 */
[----:B0-----:R-:W-:-:S03]  /*9e90*/  IADD3 R10, P5, R31, R72, RZ ;  /* 0x000000481f0a7210 */ /* 0x001fc60007fbe0ff */
[----:B------:R0:W-:Y:S01]  /*9ea0*/  STG.E.U16 desc[UR48][R12.64], R43 ;  /* 0x0000002b0c007986 */ /* 0x0001e2000c101530 */
[----:B------:R-:W-:Y:S01]  /*9eb0*/  IMAD R9, R35, 0x74, RZ ;  /* 0x0000007423097824 */ /* 0x000fe200078e02ff */
[----:B-1----:R-:W-:Y:S02]  /*9ec0*/  PRMT R15, R43, 0x7632, R15 ;  /* 0x000076322b0f7816 */ /* 0x002fe4000000000f */
[----:B------:R-:W-:Y:S01]  /*9ed0*/  LEA.HI.X.SX32 R11, R3, R73, 0x1, P5 ;  /* 0x00000049030b7211 */ /* 0x000fe200028f0eff */
[----:B------:R-:W-:Y:S01]  /*9ee0*/  IMAD R3, R35, 0x39, RZ ;  /* 0x0000003923037824 */ /* 0x000fe200078e02ff */
[----:B---3--:R-:W1:Y:S01]  /*9ef0*/  LDC R8, c[0x0][0x278] ;  /* 0x00009e00ff087b82 */ /* 0x008e620000000800 */
[-C--:B------:R-:W-:Y:S01]  /*9f00*/  IADD3 R14, P5, R23, R72.reuse, RZ ;  /* 0x00000048170e7210 */ /* 0x080fe20007fbe0ff */
[----:B------:R-:W-:Y:S01]  /*9f10*/  IMAD R19, R35, 0x76, RZ ;  /* 0x0000007623137824 */ /* 0x000fe200078e02ff */
[----:B------:R3:W-:Y:S01]  /*9f20*/  STG.E.U16 desc[UR48][R10.64], R15 ;  /* 0x0000000f0a007986 */ /* 0x0007e2000c101530 */
[----:B------:R-:W-:Y:S01]  /*9f30*/  IADD3 R102, P6, R9, R72, RZ ;  /* 0x0000004809667210 */ /* 0x000fe20007fde0ff */
[----:B0-----:R-:W-:-:S02]  /*9f40*/  IMAD R43, R35, 0x3b, RZ ;  /* 0x0000003b232b7824 */ /* 0x001fc400078e02ff */
[----:B------:R-:W-:Y:S01]  /*9f50*/  IMAD R13, R35, 0x78, RZ ;  /* 0x00000078230d7824 */ /* 0x000fe200078e02ff */
[----:B------:R-:W0:Y:S01]  /*9f60*/  LDC R12, c[0x0][0x278] ;  /* 0x00009e00ff0c7b82 */ /* 0x000e220000000800 */
[-C--:B------:R-:W-:Y:S01]  /*9f70*/  LEA.HI.X.SX32 R103, R115, R73.reuse, 0x1, P6 ;  /* 0x0000004973677211 */ /* 0x080fe200030f0eff */
[----:B------:R5:W-:Y:S01]  /*9f80*/  STG.E.U16 desc[UR48][R40.64], R36 ;  /* 0x0000002428007986 */ /* 0x000be2000c101530 */
[----:B---3--:R-:W-:-:S05]  /*9f90*/  LEA.HI.X.SX32 R15, R3, R73, 0x1, P5 ;  /* 0x00000049030f7211 */ /* 0x008fca00028f0eff */
[----:B------:R-:W3:Y:S01]  /*9fa0*/  LDC R10, c[0x0][0x278] ;  /* 0x00009e00ff0a7b82 */ /* 0x000ee20000000800 */
[----:B------:R-:W-:Y:S01]  /*9fb0*/  PRMT R3, R36, 0x7632, R3 ;  /* 0x0000763224037816 */ /* 0x000fe20000000003 */
[----:B------:R-:W-:Y:S01]  /*9fc0*/  IMAD R11, R35, 0x7a, RZ ;  /* 0x0000007a230b7824 */ /* 0x000fe200078e02ff */
[----:B------:R-:W-:-:S03]  /*9fd0*/  IADD3 R42, P5, R19, R72, RZ ;  /* 0x00000048132a7210 */ /* 0x000fc60007fbe0ff */
[----:B------:R4:W-:Y:S01]  /*9fe0*/  STG.E.U16 desc[UR48][R14.64], R3 ;  /* 0x000000030e007986 */ /* 0x0009e2000c101530 */
[----:B------:R-:W-:Y:S01]  /*9ff0*/  LEA.HI.X.SX32 R43, R43, R73, 0x1, P5 ;  /* 0x000000492b2b7211 */ /* 0x000fe200028f0eff */
[----:B-1----:R-:W-:Y:S01]  /*a000*/  IMAD R109, R8, 0x82, RZ ;  /* 0x00000082086d7824 */ /* 0x002fe200078e02ff */
[-C--:B-----5:R-:W-:Y:S01]  /*a010*/  IADD3 R36, P4, R13, R72.reuse, RZ ;  /* 0x000000480d247210 */ /* 0x0a0fe20007f9e0ff */
[----:B------:R1:W-:Y:S01]  /*a020*/  STG.E.U16 desc[UR48][R102.64], R37 ;  /* 0x0000002566007986 */ /* 0x0003e2000c101530 */
[----:B------:R-:W-:Y:S01]  /*a030*/  IADD3 R40, P5, R11, R72, RZ ;  /* 0x000000480b287210 */ /* 0x000fe20007fbe0ff */
[----:B------:R-:W5:Y:S02]  /*a040*/  LDC R8, c[0x0][0x278] ;  /* 0x00009e00ff087b82 */ /* 0x000f640000000800 */
[----:B------:R2:W-:Y:S01]  /*a050*/  STG.E.U16 desc[UR48][R42.64], R16 ;  /* 0x000000102a007986 */ /* 0x0005e2000c101530 */
[C---:B----4-:R-:W-:Y:S02]  /*a060*/  IMAD R3, R35.reuse, 0x7c, RZ ;  /* 0x0000007c23037824 */ /* 0x050fe400078e02ff */
[----:B------:R-:W-:-:S03]  /*a070*/  IMAD R15, R35, 0x3d, RZ ;  /* 0x0000003d230f7824 */ /* 0x000fc600078e02ff */
[----:B------:R-:W4:Y:S01]  /*a080*/  LDC R14, c[0x0][0x278] ;  /* 0x00009e00ff0e7b82 */ /* 0x000f220000000800 */
[-C--:B-1----:R-:W-:Y:S02]  /*a090*/  LEA.HI.X.SX32 R37, R117, R73.reuse, 0x1, P4 ;  /* 0x0000004975257211 */ /* 0x082fe400020f0eff */
[----:B------:R-:W-:Y:S01]  /*a0a0*/  IADD3 R102, P6, R3, R72, RZ ;  /* 0x0000004803667210 */ /* 0x000fe20007fde0ff */
[----:B---3--:R-:W-:Y:S01]  /*a0b0*/  IMAD R111, R10, 0x84, RZ ;  /* 0x000000840a6f7824 */ /* 0x008fe200078e02ff */
[-C--:B------:R-:W-:Y:S01]  /*a0c0*/  LEA.HI.X.SX32 R41, R15, R73.reuse, 0x1, P5 ;  /* 0x000000490f297211 */ /* 0x080fe200028f0eff */
[----:B------:R-:W-:Y:S01]  /*a0d0*/  IMAD R15, R35, 0x7e, RZ ;  /* 0x0000007e230f7824 */ /* 0x000fe200078e02ff */
[----:B------:R-:W-:Y:S01]  /*a0e0*/  LEA.HI.X.SX32 R103, R119, R73, 0x1, P6 ;  /* 0x0000004977677211 */ /* 0x000fe200030f0eff */
[----:B--2---:R-:W1:Y:S01]  /*a0f0*/  LDC R16, c[0x0][0x278] ;  /* 0x00009e00ff107b82 */ /* 0x004e620000000800 */
[----:B------:R2:W-:Y:S01]  /*a100*/  STG.E.U16 desc[UR48][R36.64], R38 ;  /* 0x0000002624007986 */ /* 0x0005e2000c101530 */
[----:B------:R-:W-:-:S03]  /*a110*/  IMAD R43, R35, 0x3f, RZ ;  /* 0x0000003f232b7824 */ /* 0x000fc600078e02ff */
[----:B------:R3:W-:Y:S03]  /*a120*/  STG.E.U16 desc[UR48][R40.64], R20 ;  /* 0x0000001428007986 */ /* 0x0007e6000c101530 */
[----:B------:R-:W5:Y:S01]  /*a130*/  LDC R18, c[0x0][0x278] ;  /* 0x00009e00ff127b82 */ /* 0x000f620000000800 */
[----:B------:R0:W-:Y:S01]  /*a140*/  STG.E.U16 desc[UR48][R102.64], R39 ;  /* 0x0000002766007986 */ /* 0x0001e2000c101530 */
[-C--:B--2---:R-:W-:Y:S02]  /*a150*/  IADD3 R36, P4, R15, R72.reuse, RZ ;  /* 0x000000480f247210 */ /* 0x084fe40007f9e0ff */
[----:B------:R-:W-:-:S04]  /*a160*/  LEA R38, P5, R107, R72, 0x7 ;  /* 0x000000486b267211 */ /* 0x000fc800078a38ff */
[----:B------:R-:W2:Y:S01]  /*a170*/  LDC R10, c[0x0][0x278] ;  /* 0x00009e00ff0a7b82 */ /* 0x000ea20000000800 */
[-C--:B------:R-:W-:Y:S01]  /*a180*/  LEA.HI.X.SX32 R37, R43, R73.reuse, 0x1, P4 ;  /* 0x000000492b257211 */ /* 0x080fe200020f0eff */
[----:B---3--:R-:W-:Y:S01]  /*a190*/  IMAD R41, R35, 0x41, RZ ;  /* 0x0000004123297824 */ /* 0x008fe200078e02ff */
[-C--:B------:R-:W-:Y:S01]  /*a1a0*/  IADD3 R40, P4, R109, R72.reuse, RZ ;  /* 0x000000486d287210 */ /* 0x080fe20007f9e0ff */
[----:B0-----:R-:W-:Y:S01]  /*a1b0*/  IMAD R103, R12, 0x86, RZ ;  /* 0x000000860c677824 */ /* 0x001fe200078e02ff */
[-C--:B------:R-:W-:Y:S01]  /*a1c0*/  LEA.HI.X.SX32 R39, R105, R73.reuse, 0x1, P5 ;  /* 0x0000004969277211 */ /* 0x080fe200028f0eff */
[----:B------:R0:W-:Y:S02]  /*a1d0*/  STG.E.U16 desc[UR48][R36.64], R22 ;  /* 0x0000001624007986 */ /* 0x0001e4000c101530 */
[----:B------:R-:W3:Y:S01]  /*a1e0*/  LDC R12, c[0x0][0x278] ;  /* 0x00009e00ff0c7b82 */ /* 0x000ee20000000800 */
[----:B------:R-:W-:Y:S01]  /*a1f0*/  IADD3 R42, P5, R111, R72, RZ ;  /* 0x000000486f2a7210 */ /* 0x000fe20007fbe0ff */
[----:B----4-:R-:W-:Y:S01]  /*a200*/  IMAD R105, R14, 0x88, RZ ;  /* 0x000000880e697824 */ /* 0x010fe200078e02ff */
[-C--:B------:R-:W-:Y:S01]  /*a210*/  LEA.HI.X.SX32 R41, R41, R73.reuse, 0x1, P4 ;  /* 0x0000004929297211 */ /* 0x080fe200020f0eff */
[----:B------:R1:W-:Y:S01]  /*a220*/  STG.E.U16 desc[UR48][R38.64], R48 ;  /* 0x0000003026007986 */ /* 0x0003e2000c101530 */
[----:B------:R-:W-:-:S03]  /*a230*/  LEA.HI.X.SX32 R43, R121, R73, 0x1, P5 ;  /* 0x00000049792b7211 */ /* 0x000fc600028f0eff */
[----:B------:R-:W4:Y:S01]  /*a240*/  LDC R20, c[0x0][0x278] ;  /* 0x00009e00ff147b82 */ /* 0x000f220000000800 */
[----:B------:R5:W-:Y:S01]  /*a250*/  STG.E.U16 desc[UR48][R40.64], R24 ;  /* 0x0000001828007986 */ /* 0x000be2000c101530 */
[----:B0-----:R-:W-:Y:S01]  /*a260*/  IMAD R37, R35, 0x43, RZ ;  /* 0x0000004323257824 */ /* 0x001fe200078e02ff */
[-C--:B------:R-:W-:Y:S02]  /*a270*/  IADD3 R36, P5, R103, R72.reuse, RZ ;  /* 0x0000004867247210 */ /* 0x080fe40007fbe0ff */
[----:B------:R0:W-:Y:S01]  /*a280*/  STG.E.U16 desc[UR48][R42.64], R49 ;  /* 0x000000312a007986 */ /* 0x0001e2000c101530 */
[----:B------:R-:W-:Y:S02]  /*a290*/  PRMT R22, R50, 0x7632, R22 ;  /* 0x0000763232167816 */ /* 0x000fe40000000016 */
[----:B------:R-:W3:Y:S01]  /*a2a0*/  LDC R14, c[0x0][0x278] ;  /* 0x00009e00ff0e7b82 */ /* 0x000ee20000000800 */
[----:B-1----:R-:W-:Y:S01]  /*a2b0*/  IMAD R39, R16, 0x8a, RZ ;  /* 0x0000008a10277824 */ /* 0x002fe200078e02ff */
[-C--:B------:R-:W-:Y:S01]  /*a2c0*/  IADD3 R38, P4, R105, R72.reuse, RZ ;  /* 0x0000004869267210 */ /* 0x080fe20007f9e0ff */
[----:B--2---:R-:W-:Y:S01]  /*a2d0*/  IMAD R103, R10, 0x90, RZ ;  /* 0x000000900a677824 */ /* 0x004fe200078e02ff */
[----:B------:R-:W-:Y:S01]  /*a2e0*/  LEA.HI.X.SX32 R37, R37, R73, 0x1, P5 ;  /* 0x0000004925257211 */ /* 0x000fe200028f0eff */
[----:B-----5:R-:W-:Y:S01]  /*a2f0*/  IMAD R41, R35, 0x45, RZ ;  /* 0x0000004523297824 */ /* 0x020fe200078e02ff */
[----:B------:R-:W-:-:S02]  /*a300*/  IADD3 R40, P5, R39, R72, RZ ;  /* 0x0000004827287210 */ /* 0x000fc40007fbe0ff */
[-C--:B------:R-:W-:Y:S01]  /*a310*/  LEA.HI.X.SX32 R39, R123, R73.reuse, 0x1, P4 ;  /* 0x000000497b277211 */ /* 0x080fe200020f0eff */
[----:B0-----:R-:W-:Y:S01]  /*a320*/  IMAD R49, R8, 0x8e, RZ ;  /* 0x0000008e08317824 */ /* 0x001fe200078e02ff */
[----:B------:R-:W0:Y:S01]  /*a330*/  LDC R16, c[0x0][0x278] ;  /* 0x00009e00ff107b82 */ /* 0x000e220000000800 */
[----:B------:R-:W-:Y:S01]  /*a340*/  IMAD R43, R18, 0x8c, RZ ;  /* 0x0000008c122b7824 */ /* 0x000fe200078e02ff */
[----:B------:R1:W-:Y:S01]  /*a350*/  STG.E.U16 desc[UR48][R36.64], R26 ;  /* 0x0000001a24007986 */ /* 0x0003e2000c101530 */
[-C--:B------:R-:W-:Y:S02]  /*a360*/  LEA.HI.X.SX32 R41, R41, R73.reuse, 0x1, P5 ;  /* 0x0000004929297211 */ /* 0x080fe400028f0eff */
[----:B------:R-:W-:Y:S01]  /*a370*/  PRMT R24, R51, 0x7632, R24 ;  /* 0x0000763233187816 */ /* 0x000fe20000000018 */
[----:B------:R2:W-:Y:S01]  /*a380*/  STG.E.U16 desc[UR48][R38.64], R50 ;  /* 0x0000003226007986 */ /* 0x0005e2000c101530 */
[-C--:B------:R-:W-:Y:S01]  /*a390*/  IADD3 R42, P6, R43, R72.reuse, RZ ;  /* 0x000000482b2a7210 */ /* 0x080fe20007fde0ff */
[----:B------:R-:W5:Y:S02]  /*a3a0*/  LDC R8, c[0x0][0x278] ;  /* 0x00009e00ff087b82 */ /* 0x000f640000000800 */
[----:B------:R3:W-:Y:S01]  /*a3b0*/  STG.E.U16 desc[UR48][R40.64], R22 ;  /* 0x0000001628007986 */ /* 0x0007e2000c101530 */
[----:B------:R-:W-:Y:S01]  /*a3c0*/  LEA.HI.X.SX32 R43, R125, R73, 0x1, P6 ;  /* 0x000000497d2b7211 */ /* 0x000fe200030f0eff */
[----:B-1----:R-:W-:Y:S01]  /*a3d0*/  IMAD R37, R35, 0x47, RZ ;  /* 0x0000004723257824 */ /* 0x002fe200078e02ff */
[----:B------:R-:W-:-:S03]  /*a3e0*/  IADD3 R36, P5, R49, R72, RZ ;  /* 0x0000004831247210 */ /* 0x000fc60007fbe0ff */
[----:B------:R-:W1:Y:S01]  /*a3f0*/  LDC R18, c[0x0][0x278] ;  /* 0x00009e00ff127b82 */ /* 0x000e620000000800 */
[----:B----4-:R-:W-:Y:S01]  /*a400*/  IMAD R49, R20, 0x94, RZ ;  /* 0x0000009414317824 */ /* 0x010fe200078e02ff */
[-C--:B--2---:R-:W-:Y:S01]  /*a410*/  IADD3 R38, P4, R103, R72.reuse, RZ ;  /* 0x0000004867267210 */ /* 0x084fe20007f9e0ff */
[----:B---3--:R-:W-:Y:S01]  /*a420*/  IMAD R39, R12, 0x92, RZ ;  /* 0x000000920c277824 */ /* 0x008fe200078e02ff */
[-C--:B------:R-:W-:Y:S01]  /*a430*/  LEA.HI.X.SX32 R37, R37, R73.reuse, 0x1, P5 ;  /* 0x0000004925257211 */ /* 0x080fe200028f0eff */
[----:B------:R2:W-:Y:S01]  /*a440*/  STG.E.U16 desc[UR48][R42.64], R51 ;  /* 0x000000332a007986 */ /* 0x0005e2000c101530 */
[----:B------:R-:W-:Y:S01]  /*a450*/  IMAD R41, R35, 0x49, RZ ;  /* 0x0000004923297824 */ /* 0x000fe200078e02ff */
[----:B------:R-:W-:Y:S01]  /*a460*/  PRMT R22, R44, 0x7632, R22 ;  /* 0x000076322c167816 */ /* 0x000fe20000000016 */
[----:B------:R-:W3:Y:S01]  /*a470*/  LDC R10, c[0x0][0x278] ;  /* 0x00009e00ff0a7b82 */ /* 0x000ee20000000800 */
[----:B------:R-:W-:Y:S01]  /*a480*/  IADD3 R40, P5, R39, R72, RZ ;  /* 0x0000004827287210 */ /* 0x000fe20007fbe0ff */
[----:B------:R4:W-:Y:S01]  /*a490*/  STG.E.U16 desc[UR48][R36.64], R24 ;  /* 0x0000001824007986 */ /* 0x0009e2000c101530 */
[----:B------:R-:W-:-:S02]  /*a4a0*/  LEA.HI.X.SX32 R39, R127, R73, 0x1, P4 ;  /* 0x000000497f277211 */ /* 0x000fc400020f0eff */
[-C--:B------:R-:W-:Y:S02]  /*a4b0*/  LEA.HI.X.SX32 R41, R41, R73.reuse, 0x1, P5 ;  /* 0x0000004929297211 */ /* 0x080fe400028f0eff */
[----:B------:R-:W-:Y:S01]  /*a4c0*/  PRMT R26, R45, 0x7632, R26 ;  /* 0x000076322d1a7816 */ /* 0x000fe2000000001a */
[----:B------:R-:W3:Y:S01]  /*a4d0*/  LDC R12, c[0x0][0x278] ;  /* 0x00009e00ff0c7b82 */ /* 0x000ee20000000800 */
[-C--:B--2---:R-:W-:Y:S01]  /*a4e0*/  IADD3 R42, P6, R49, R72.reuse, RZ ;  /* 0x00000048312a7210 */ /* 0x084fe20007fde0ff */
[----:B------:R-:W-:Y:S01]  /*a4f0*/  IMAD R49, R14, 0x96, RZ ;  /* 0x000000960e317824 */ /* 0x000fe200078e02ff */
[----:B------:R5:W-:Y:S01]  /*a500*/  STG.E.U16 desc[UR48][R38.64], R44 ;  /* 0x0000002c26007986 */ /* 0x000be2000c101530 */
[----:B0-----:R-:W-:Y:S01]  /*a510*/  IMAD R51, R16, 0x98, RZ ;  /* 0x0000009810337824 */ /* 0x001fe200078e02ff */
[----:B------:R-:W-:Y:S01]  /*a520*/  LEA.HI.X.SX32 R43, R129, R73, 0x1, P6 ;  /* 0x00000049812b7211 */ /* 0x000fe200030f0eff */
[----:B----4-:R-:W-:Y:S01]  /*a530*/  IMAD R37, R35, 0x4b, RZ ;  /* 0x0000004b23257824 */ /* 0x010fe200078e02ff */
[----:B------:R0:W-:Y:S01]  /*a540*/  STG.E.U16 desc[UR48][R40.64], R22 ;  /* 0x0000001628007986 */ /* 0x0001e2000c101530 */
[----:B------:R-:W2:Y:S01]  /*a550*/  LDC R20, c[0x0][0x278] ;  /* 0x00009e00ff147b82 */ /* 0x000ea20000000800 */
[----:B------:R-:W-:-:S02]  /*a560*/  IADD3 R36, P5, R49, R72, RZ ;  /* 0x0000004831247210 */ /* 0x000fc40007fbe0ff */
[----:B------:R1:W-:Y:S01]  /*a570*/  STG.E.U16 desc[UR48][R42.64], R45 ;  /* 0x0000002d2a007986 */ /* 0x0003e2000c101530 */
[----:B------:R-:W-:Y:S02]  /*a580*/  PRMT R24, R47, 0x7632, R24 ;  /* 0x000076322f187816 */ /* 0x000fe40000000018 */
[-C--:B------:R-:W-:Y:S01]  /*a590*/  LEA.HI.X.SX32 R37, R37, R73.reuse, 0x1, P5 ;  /* 0x0000004925257211 */ /* 0x080fe200028f0eff */
[----:B-----5:R-:W-:Y:S01]  /*a5a0*/  IMAD R39, R8, 0x9a, RZ ;  /* 0x0000009a08277824 */ /* 0x020fe200078e02ff */
[----:B------:R-:W4:Y:S01]  /*a5b0*/  LDC R14, c[0x0][0x278] ;  /* 0x00009e00ff0e7b82 */ /* 0x000f220000000800 */
[-C--:B------:R-:W-:Y:S01]  /*a5c0*/  IADD3 R38, P4, R51, R72.reuse, RZ ;  /* 0x0000004833267210 */ /* 0x080fe20007f9e0ff */
[----:B0-----:R-:W-:Y:S02]  /*a5d0*/  IMAD R41, R35, 0x4d, RZ ;  /* 0x0000004d23297824 */ /* 0x001fe400078e02ff */
[-C--:B------:R-:W-:Y:S01]  /*a5e0*/  IADD3 R40, P5, R39, R72.reuse, RZ ;  /* 0x0000004827287210 */ /* 0x080fe20007fbe0ff */
[----:B------:R0:W-:Y:S01]  /*a5f0*/  STG.E.U16 desc[UR48][R36.64], R26 ;  /* 0x0000001a24007986 */ /* 0x0001e2000c101530 */
[-C--:B------:R-:W-:Y:S01]  /*a600*/  LEA.HI.X.SX32 R39, R99, R73.reuse, 0x1, P4 ;  /* 0x0000004963277211 */ /* 0x080fe200020f0eff */
[----:B-1----:R-:W-:Y:S01]  /*a610*/  IMAD R43, R18, 0x9c, RZ ;  /* 0x0000009c122b7824 */ /* 0x002fe200078e02ff */
[----:B------:R-:W1:Y:S01]  /*a620*/  LDC R8, c[0x0][0x278] ;  /* 0x00009e00ff087b82 */ /* 0x000e620000000800 */
[----:B---3--:R-:W-:Y:S01]  /*a630*/  IMAD R45, R10, 0x9e, RZ ;  /* 0x0000009e0a2d7824 */ /* 0x008fe200078e02ff */
[----:B------:R-:W-:Y:S01]  /*a640*/  LEA.HI.X.SX32 R41, R41, R73, 0x1, P5 ;  /* 0x0000004929297211 */ /* 0x000fe200028f0eff */
[----:B------:R-:W-:Y:S01]  /*a650*/  IMAD R49, R12, 0xa0, RZ ;  /* 0x000000a00c317824 */ /* 0x000fe200078e02ff */
[----:B------:R-:W-:Y:S01]  /*a660*/  IADD3 R42, P6, R43, R72, RZ ;  /* 0x000000482b2a7210 */ /* 0x000fe20007fde0ff */
[----:B------:R4:W-:Y:S01]  /*a670*/  STG.E.U16 desc[UR48][R38.64], R46 ;  /* 0x0000002e26007986 */ /* 0x0009e2000c101530 */
[----:B------:R-:W-:-:S02]  /*a680*/  PRMT R22, R46, 0x7632, R22 ;  /* 0x000076322e167816 */ /* 0x000fc40000000016 */
[----:B------:R-:W3:Y:S01]  /*a690*/  LDC R10, c[0x0][0x278] ;  /* 0x00009e00ff0a7b82 */ /* 0x000ee20000000800 */
[----:B------:R-:W-:Y:S01]  /*a6a0*/  LEA.HI.X.SX32 R43, R101, R73, 0x1, P6 ;  /* 0x00000049652b7211 */ /* 0x000fe200030f0eff */
[----:B0-----:R-:W-:Y:S01]  /*a6b0*/  IMAD R37, R35, 0x4f, RZ ;  /* 0x0000004f23257824 */ /* 0x001fe200078e02ff */
[-C--:B------:R-:W-:Y:S01]  /*a6c0*/  IADD3 R36, P5, R45, R72.reuse, RZ ;  /* 0x000000482d247210 */ /* 0x080fe20007fbe0ff */
[----:B--2---:R-:W-:Y:S01]  /*a6d0*/  IMAD R45, R20, 0xa4, RZ ;  /* 0x000000a4142d7824 */ /* 0x004fe200078e02ff */
[----:B------:R0:W-:Y:S01]  /*a6e0*/  STG.E.U16 desc[UR48][R40.64], R22 ;  /* 0x0000001628007986 */ /* 0x0001e2000c101530 */
[----:B------:R-:W-:Y:S02]  /*a6f0*/  PRMT R26, R57, 0x7632, R26 ;  /* 0x00007632391a7816 */ /* 0x000fe4000000001a */
[----:B------:R-:W2:Y:S01]  /*a700*/  LDC R16, c[0x0][0x278] ;  /* 0x00009e00ff107b82 */ /* 0x000ea20000000800 */
[----:B----4-:R-:W-:Y:S01]  /*a710*/  IMAD R39, R14, 0xa2, RZ ;  /* 0x000000a20e277824 */ /* 0x010fe200078e02ff */
[----:B------:R4:W-:Y:S01]  /*a720*/  STG.E.U16 desc[UR48][R42.64], R47 ;  /* 0x0000002f2a007986 */ /* 0x0009e2000c101530 */
[----:B------:R-:W-:-:S02]  /*a730*/  IADD3 R38, P4, R49, R72, RZ ;  /* 0x0000004831267210 */ /* 0x000fc40007f9e0ff */
[----:B------:R-:W-:-:S03]  /*a740*/  LEA.HI.X.SX32 R37, R37, R73, 0x1, P5 ;  /* 0x0000004925257211 */ /* 0x000fc600028f0eff */
[----:B------:R-:W5:Y:S01]  /*a750*/  LDC R12, c[0x0][0x278] ;  /* 0x00009e00ff0c7b82 */ /* 0x000f620000000800 */
[-C--:B0-----:R-:W-:Y:S01]  /*a760*/  IADD3 R40, P5, R39, R72.reuse, RZ ;  /* 0x0000004827287210 */ /* 0x081fe20007fbe0ff */
[----:B------:R-:W-:Y:S01]  /*a770*/  IMAD R41, R35, 0x51, RZ ;  /* 0x0000005123297824 */ /* 0x000fe200078e02ff */
[-C--:B------:R-:W-:Y:S01]  /*a780*/  LEA.HI.X.SX32 R39, R95, R73.reuse, 0x1, P4 ;  /* 0x000000495f277211 */ /* 0x080fe200020f0eff */
[----:B------:R0:W-:Y:S01]  /*a790*/  STG.E.U16 desc[UR48][R36.64], R24 ;  /* 0x0000001824007986 */ /* 0x0001e2000c101530 */
[----:B------:R-:W-:Y:S02]  /*a7a0*/  PRMT R22, R56, 0x7632, R22 ;  /* 0x0000763238167816 */ /* 0x000fe40000000016 */
[----:B----4-:R-:W-:Y:S01]  /*a7b0*/  IADD3 R42, P6, R45, R72, RZ ;  /* 0x000000482d2a7210 */ /* 0x010fe20007fde0ff */
[----:B------:R-:W4:Y:S01]  /*a7c0*/  LDC R18, c[0x0][0x278] ;  /* 0x00009e00ff127b82 */ /* 0x000f220000000800 */
[----:B-1----:R-:W-:Y:S01]  /*a7d0*/  IMAD R45, R8, 0xa6, RZ ;  /* 0x000000a6082d7824 */ /* 0x002fe200078e02ff */
[----:B------:R3:W-:Y:S01]  /*a7e0*/  STG.E.U16 desc[UR48][R38.64], R56 ;  /* 0x0000003826007986 */ /* 0x0007e2000c101530 */
[----:B------:R-:W-:-:S02]  /*a7f0*/  LEA.HI.X.SX32 R41, R41, R73, 0x1, P5 ;  /* 0x0000004929297211 */ /* 0x000fc400028f0eff */
[----:B------:R-:W-:-:S03]  /*a800*/  LEA.HI.X.SX32 R43, R97, R73, 0x1, P6 ;  /* 0x00000049612b7211 */ /* 0x000fc600030f0eff */
[----:B------:R-:W1:Y:S01]  /*a810*/  LDC R14, c[0x0][0x278] ;  /* 0x00009e00ff0e7b82 */ /* 0x000e620000000800 */
[----:B--2---:R-:W-:Y:S01]  /*a820*/  IMAD R47, R16, 0xa8, RZ ;  /* 0x000000a8102f7824 */ /* 0x004fe200078e02ff */
[-C--:B0-----:R-:W-:Y:S01]  /*a830*/  IADD3 R36, P5, R45, R72.reuse, RZ ;  /* 0x000000482d247210 */ /* 0x081fe20007fbe0ff */
[----:B------:R-:W-:Y:S01]  /*a840*/  IMAD R37, R35, 0x53, RZ ;  /* 0x0000005323257824 */ /* 0x000fe200078e02ff */
[----:B------:R0:W-:Y:S01]  /*a850*/  STG.E.U16 desc[UR48][R40.64], R22 ;  /* 0x0000001628007986 */ /* 0x0001e2000c101530 */
[----:B------:R-:W-:Y:S01]  /*a860*/  PRMT R24, R59, 0x7632, R24 ;  /* 0x000076323b187816 */ /* 0x000fe20000000018 */
[----:B---3--:R-:W-:Y:S01]  /*a870*/  IMAD R39, R10, 0xaa, RZ ;  /* 0x000000aa0a277824 */ /* 0x008fe200078e02ff */
[----:B------:R-:W-:Y:S01]  /*a880*/  IADD3 R38, P4, R47, R72, RZ ;  /* 0x000000482f267210 */ /* 0x000fe20007f9e0ff */
[----:B------:R-:W2:Y:S01]  /*a890*/  LDC R8, c[0x0][0x278] ;  /* 0x00009e00ff087b82 */ /* 0x000ea20000000800 */
[----:B-----5:R-:W-:Y:S01]  /*a8a0*/  IMAD R45, R12, 0xae, RZ ;  /* 0x000000ae0c2d7824 */ /* 0x020fe200078e02ff */
[----:B------:R4:W-:Y:S01]  /*a8b0*/  STG.E.U16 desc[UR48][R42.64], R57 ;  /* 0x000000392a007986 */ /* 0x0009e2000c101530 */
[----:B------:R-:W-:-:S05]  /*a8c0*/  LEA.HI.X.SX32 R37, R37, R73, 0x1, P5 ;  /* 0x0000004925257211 */ /* 0x000fca00028f0eff */
[----:B------:R-:W3:Y:S01]  /*a8d0*/  LDC R20, c[0x0][0x278] ;  /* 0x00009e00ff147b82 */ /* 0x000ee20000000800 */
[-C--:B0-----:R-:W-:Y:S01]  /*a8e0*/  IADD3 R40, P5, R39, R72.reuse, RZ ;  /* 0x0000004827287210 */ /* 0x081fe20007fbe0ff */
[----:B------:R-:W-:Y:S01]  /*a8f0*/  IMAD R41, R35, 0x55, RZ ;  /* 0x0000005523297824 */ /* 0x000fe200078e02ff */
[-C--:B------:R-:W-:Y:S01]  /*a900*/  LEA.HI.X.SX32 R39, R83, R73.reuse, 0x1, P4 ;  /* 0x0000004953277211 */ /* 0x080fe200020f0eff */
[----:B------:R0:W-:Y:S01]  /*a910*/  STG.E.U16 desc[UR48][R36.64], R26 ;  /* 0x0000001a24007986 */ /* 0x0001e2000c101530 */
[----:B------:R-:W-:Y:S01]  /*a920*/  PRMT R22, R58, 0x7632, R22 ;  /* 0x000076323a167816 */ /* 0x000fe20000000016 */
[----:B----4-:R-:W-:Y:S01]  /*a930*/  IMAD R43, R18, 0xac, RZ ;  /* 0x000000ac122b7824 */ /* 0x010fe200078e02ff */
[----:B------:R-:W-:Y:S01]  /*a940*/  LEA.HI.X.SX32 R41, R41, R73, 0x1, P5 ;  /* 0x0000004929297211 */ /* 0x000fe200028f0eff */
[----:B------:R-:W4:Y:S01]  /*a950*/  LDC R10, c[0x0][0x278] ;  /* 0x00009e00ff0a7b82 */ /* 0x000f220000000800 */
[----:B------:R2:W-:Y:S01]  /*a960*/  STG.E.U16 desc[UR48][R38.64], R58 ;  /* 0x0000003a26007986 */ /* 0x0005e2000c101530 */
[----:B-1----:R-:W-:Y:S01]  /*a970*/  IMAD R47, R14, 0xb0, RZ ;  /* 0x000000b00e2f7824 */ /* 0x002fe200078e02ff */
[----:B------:R-:W-:-:S02]  /*a980*/  IADD3 R42, P6, R43, R72, RZ ;  /* 0x000000482b2a7210 */ /* 0x000fc40007fde0ff */
[----:B------:R1:W-:Y:S02]  /*a990*/  STG.E.U16 desc[UR48][R40.64], R22 ;  /* 0x0000001628007986 */ /* 0x0003e4000c101530 */
[-C--:B------:R-:W-:Y:S01]  /*a9a0*/  LEA.HI.X.SX32 R43, R93, R73.reuse, 0x1, P6 ;  /* 0x000000495d2b7211 */ /* 0x080fe200030f0eff */
[----:B------:R-:W5:Y:S01]  /*a9b0*/  LDC R12, c[0x0][0x278] ;  /* 0x00009e00ff0c7b82 */ /* 0x000f620000000800 */
[----:B0-----:R-:W-:Y:S01]  /*a9c0*/  IMAD R37, R35, 0x57, RZ ;  /* 0x0000005723257824 */ /* 0x001fe200078e02ff */
[-C--:B------:R-:W-:Y:S02]  /*a9d0*/  IADD3 R36, P5, R45, R72.reuse, RZ ;  /* 0x000000482d247210 */ /* 0x080fe40007fbe0ff */
[----:B------:R0:W-:Y:S01]  /*a9e0*/  STG.E.U16 desc[UR48][R42.64], R59 ;  /* 0x0000003b2a007986 */ /* 0x0001e2000c101530 */
[----:B--2---:R-:W-:Y:S01]  /*a9f0*/  IMAD R39, R8, 0xb2, RZ ;  /* 0x000000b208277824 */ /* 0x004fe200078e02ff */
[-C--:B------:R-:W-:Y:S02]  /*aa00*/  IADD3 R38, P4, R47, R72.reuse, RZ ;  /* 0x000000482f267210 */ /* 0x080fe40007f9e0ff */
[----:B------:R-:W2:Y:S01]  /*aa10*/  LDC R16, c[0x0][0x278] ;  /* 0x00009e00ff107b82 */ /* 0x000ea20000000800 */
[----:B---3--:R-:W-:Y:S01]  /*aa20*/  IMAD R45, R20, 0xb4, RZ ;  /* 0x000000b4142d7824 */ /* 0x008fe200078e02ff */
[----:B------:R-:W-:Y:S01]  /*aa30*/  LEA.HI.X.SX32 R37, R37, R73, 0x1, P5 ;  /* 0x0000004925257211 */ /* 0x000fe200028f0eff */
[----:B-1----:R-:W-:Y:S01]  /*aa40*/  IMAD R41, R35, 0x59, RZ ;  /* 0x0000005923297824 */ /* 0x002fe200078e02ff */
[----:B------:R-:W-:-:S02]  /*aa50*/  IADD3 R40, P5, R39, R72, RZ ;  /* 0x0000004827287210 */ /* 0x000fc40007fbe0ff */
[-C--:B------:R-:W-:Y:S01]  /*aa60*/  LEA.HI.X.SX32 R39, R85, R73.reuse, 0x1, P4 ;  /* 0x0000004955277211 */ /* 0x080fe200020f0eff */
[----:B------:R1:W-:Y:S01]  /*aa70*/  STG.E.U16 desc[UR48][R36.64], R24 ;  /* 0x0000001824007986 */ /* 0x0003e2000c101530 */
[----:B------:R-:W3:Y:S01]  /*aa80*/  LDC R8, c[0x0][0x278] ;  /* 0x00009e00ff087b82 */ /* 0x000ee20000000800 */
[-C--:B0-----:R-:W-:Y:S01]  /*aa90*/  IADD3 R42, P6, R45, R72.reuse, RZ ;  /* 0x000000482d2a7210 */ /* 0x081fe20007fde0ff */
[----:B----4-:R-:W-:Y:S01]  /*aaa0*/  IMAD R45, R10, 0xb6, RZ ;  /* 0x000000b60a2d7824 */ /* 0x010fe200078e02ff */
[----:B------:R5:W-:Y:S01]  /*aab0*/  STG.E.U16 desc[UR48][R38.64], R52 ;  /* 0x0000003426007986 */ /* 0x000be2000c101530 */
[-C--:B------:R-:W-:Y:S02]  /*aac0*/  LEA.HI.X.SX32 R41, R41, R73.reuse, 0x1, P5 ;  /* 0x0000004929297211 */ /* 0x080fe400028f0eff */
[----:B------:R-:W-:Y:S02]  /*aad0*/  PRMT R22, R52, 0x7632, R22 ;  /* 0x0000763234167816 */ /* 0x000fe40000000016 */
[----:B------:R-:W0:Y:S01]  /*aae0*/  LDC R18, c[0x0][0x278] ;  /* 0x00009e00ff127b82 */ /* 0x000e220000000800 */
[----:B------:R-:W-:Y:S01]  /*aaf0*/  LEA.HI.X.SX32 R43, R91, R73, 0x1, P6 ;  /* 0x000000495b2b7211 */ /* 0x000fe200030f0eff */
[----:B-1----:R-:W-:Y:S01]  /*ab00*/  IMAD R37, R35, 0x5b, RZ ;  /* 0x0000005b23257824 */ /* 0x002fe200078e02ff */
[----:B------:R-:W-:Y:S01]  /*ab10*/  IADD3 R36, P5, R45, R72, RZ ;  /* 0x000000482d247210 */ /* 0x000fe20007fbe0ff */
[----:B------:R1:W-:Y:S01]  /*ab20*/  STG.E.U16 desc[UR48][R40.64], R22 ;  /* 0x0000001628007986 */ /* 0x0003e2000c101530 */
[----:B------:R-:W-:Y:S01]  /*ab30*/  PRMT R26, R53, 0x7632, R26 ;  /* 0x00007632351a7816 */ /* 0x000fe2000000001a */
[----:B-----5:R-:W-:-:S02]  /*ab40*/  IMAD R39, R12, 0xba, RZ ;  /* 0x000000ba0c277824 */ /* 0x020fc400078e02ff */
[----:B------:R-:W4:Y:S01]  /*ab50*/  LDC R10, c[0x0][0x278] ;  /* 0x00009e00ff0a7b82 */ /* 0x000f220000000800 */
[----:B--2---:R-:W-:Y:S01]  /*ab60*/  IMAD R47, R16, 0xb8, RZ ;  /* 0x000000b8102f7824 */ /* 0x004fe200078e02ff */
[-C--:B------:R-:W-:Y:S01]  /*ab70*/  LEA.HI.X.SX32 R37, R37, R73.reuse, 0x1, P5 ;  /* 0x0000004925257211 */ /* 0x080fe200028f0eff */
[----:B------:R0:W-:Y:S01]  /*ab80*/  STG.E.U16 desc[UR48][R42.64], R53 ;  /* 0x000000352a007986 */ /* 0x0001e2000c101530 */
[----:B------:R-:W-:Y:S02]  /*ab90*/  PRMT R24, R55, 0x7632, R24 ;  /* 0x0000763237187816 */ /* 0x000fe40000000018 */
[-C--:B------:R-:W-:Y:S01]  /*aba0*/  IADD3 R38, P4, R47, R72.reuse, RZ ;  /* 0x000000482f267210 */ /* 0x080fe20007f9e0ff */
[----:B------:R2:W-:Y:S01]  /*abb0*/  STG.E.U16 desc[UR48][R36.64], R26 ;  /* 0x0000001a24007986 */ /* 0x0005e2000c101530 */
[----:B------:R-:W5:Y:S01]  /*abc0*/  LDC R14, c[0x0][0x278] ;  /* 0x00009e00ff0e7b82 */ /* 0x000f620000000800 */
[----:B-1----:R-:W-:Y:S01]  /*abd0*/  IMAD R41, R35, 0x5d, RZ ;  /* 0x0000005d23297824 */ /* 0x002fe200078e02ff */
[----:B------:R-:W-:Y:S01]  /*abe0*/  IADD3 R40, P5, R39, R72, RZ ;  /* 0x0000004827287210 */ /* 0x000fe20007fbe0ff */
[----:B---3--:R-:W-:Y:S01]  /*abf0*/  IMAD R45, R8, 0xbe, RZ ;  /* 0x000000be082d7824 */ /* 0x008fe200078e02ff */
[-C--:B------:R-:W-:Y:S01]  /*ac00*/  LEA.HI.X.SX32 R39, R33, R73.reuse, 0x1, P4 ;  /* 0x0000004921277211 */ /* 0x080fe200020f0eff */
[----:B------:R-:W-:Y:S01]  /*ac10*/  IMAD R33, R35, 0x5f, RZ ;  /* 0x0000005f23217824 */ /* 0x000fe200078e02ff */
[----:B------:R-:W-:-:S02]  /*ac20*/  LEA.HI.X.SX32 R41, R41, R73, 0x1, P5 ;  /* 0x0000004929297211 */ /* 0x000fc400028f0eff */
[----:B------:R-:W1:Y:S01]  /*ac30*/  LDC R20, c[0x0][0x278] ;  /* 0x00009e00ff147b82 */ /* 0x000e620000000800 */
[----:B0-----:R-:W-:Y:S01]  /*ac40*/  IMAD R43, R18, 0xbc, RZ ;  /* 0x000000bc122b7824 */ /* 0x001fe200078e02ff */
[----:B------:R-:W-:Y:S01]  /*ac50*/  PRMT R22, R54, 0x7632, R22 ;  /* 0x0000763236167816 */ /* 0x000fe20000000016 */
[----:B------:R-:W-:Y:S01]  /*ac60*/  STG.E.U16 desc[UR48][R38.64], R54 ;  /* 0x0000003626007986 */ /* 0x000fe2000c101530 */
[-C--:B--2---:R-:W-:Y:S02]  /*ac70*/  IADD3 R36, P5, R45, R72.reuse, RZ ;  /* 0x000000482d247210 */ /* 0x084fe40007fbe0ff */
[----:B------:R-:W-:Y:S01]  /*ac80*/  IADD3 R42, P6, R43, R72, RZ ;  /* 0x000000482b2a7210 */ /* 0x000fe20007fde0ff */
[----:B------:R4:W-:Y:S01]  /*ac90*/  STG.E.U16 desc[UR48][R40.64], R22 ;  /* 0x0000001628007986 */ /* 0x0009e2000c101530 */
[----:B------:R-:W0:Y:S01]  /*aca0*/  LDC R12, c[0x0][0x278] ;  /* 0x00009e00ff0c7b82 */ /* 0x000e220000000800 */
[----:B------:R-:W-:Y:S02]  /*acb0*/  PRMT R26, R61, 0x7632, R26 ;  /* 0x000076323d1a7816 */ /* 0x000fe4000000001a */
[----:B------:R-:W-:-:S05]  /*acc0*/  LEA.HI.X.SX32 R43, R81, R73, 0x1, P6 ;  /* 0x00000049512b7211 */ /* 0x000fca00030f0eff */
[----:B------:R-:W2:Y:S01]  /*acd0*/  LDC R16, c[0x0][0x278] ;  /* 0x00009e00ff107b82 */ /* 0x000ea20000000800 */
[----:B-----5:R-:W-:Y:S01]  /*ace0*/  IMAD R37, R14, 0xc0, RZ ;  /* 0x000000c00e257824 */ /* 0x020fe200078e02ff */
[----:B------:R3:W-:Y:S01]  /*acf0*/  STG.E.U16 desc[UR48][R42.64], R55 ;  /* 0x000000372a007986 */ /* 0x0007e2000c101530 */
[----:B----4-:R-:W-:Y:S01]  /*ad00*/  IMAD R41, R10, 0xc2, RZ ;  /* 0x000000c20a297824 */ /* 0x010fe200078e02ff */
[----:B------:R-:W-:Y:S02]  /*ad10*/  PRMT R22, R60, 0x7632, R22 ;  /* 0x000076323c167816 */ /* 0x000fe40000000016 */
[-C--:B------:R-:W-:Y:S02]  /*ad20*/  IADD3 R38, P4, R37, R72.reuse, RZ ;  /* 0x0000004825267210 */ /* 0x080fe40007f9e0ff */
[----:B------:R-:W4:Y:S01]  /*ad30*/  LDC R8, c[0x0][0x278] ;  /* 0x00009e00ff087b82 */ /* 0x000f220000000800 */
[----:B-1----:R-:W-:Y:S01]  /*ad40*/  IMAD R39, R20, 0xc4, RZ ;  /* 0x000000c414277824 */ /* 0x002fe200078e02ff */
[----:B------:R-:W-:Y:S01]  /*ad50*/  LEA.HI.X.SX32 R37, R33, R73, 0x1, P5 ;  /* 0x0000004921257211 */ /* 0x000fe200028f0eff */
[----:B------:R-:W-:Y:S01]  /*ad60*/  IMAD R33, R35, 0x61, RZ ;  /* 0x0000006123217824 */ /* 0x000fe200078e02ff */
[----:B------:R-:W-:-:S02]  /*ad70*/  IADD3 R40, P5, R41, R72, RZ ;  /* 0x0000004829287210 */ /* 0x000fc40007fbe0ff */
[-C--:B---3--:R-:W-:Y:S01]  /*ad80*/  IADD3 R42, P6, R39, R72.reuse, RZ ;  /* 0x00000048272a7210 */ /* 0x088fe20007fde0ff */
[----:B------:R2:W-:Y:S01]  /*ad90*/  STG.E.U16 desc[UR48][R36.64], R24 ;  /* 0x0000001824007986 */ /* 0x0005e2000c101530 */
[----:B------:R-:W1:Y:S01]  /*ada0*/  LDC R18, c[0x0][0x278] ;  /* 0x00009e00ff127b82 */ /* 0x000e620000000800 */
[----:B0-----:R-:W-:Y:S01]  /*adb0*/  IMAD R45, R12, 0xc6, RZ ;  /* 0x000000c60c2d7824 */ /* 0x001fe200078e02ff */
[-C--:B------:R-:W-:Y:S02]  /*adc0*/  LEA.HI.X.SX32 R39, R75, R73.reuse, 0x1, P4 ;  /* 0x000000494b277211 */ /* 0x080fe400020f0eff */
[-C--:B------:R-:W-:Y:S01]  /*add0*/  LEA.HI.X.SX32 R41, R33, R73.reuse, 0x1, P5 ;  /* 0x0000004921297211 */ /* 0x080fe200028f0eff */
[----:B------:R-:W-:Y:S01]  /*ade0*/  IMAD R33, R35, 0x63, RZ ;  /* 0x0000006323217824 */ /* 0x000fe200078e02ff */
[-C--:B------:R-:W-:Y:S01]  /*adf0*/  LEA.HI.X.SX32 R43, R77, R73.reuse, 0x1, P6 ;  /* 0x000000494d2b7211 */ /* 0x080fe200030f0eff */
[----:B------:R4:W-:Y:S01]  /*ae00*/  STG.E.U16 desc[UR48][R38.64], R60 ;  /* 0x0000003c26007986 */ /* 0x0009e2000c101530 */
[----:B------:R-:W0:Y:S01]  /*ae10*/  LDC R10, c[0x0][0x278] ;  /* 0x00009e00ff0a7b82 */ /* 0x000e220000000800 */
[----:B--2---:R-:W-:Y:S01]  /*ae20*/  IMAD R37, R16, 0xc8, RZ ;  /* 0x000000c810257824 */ /* 0x004fe200078e02ff */
[-C--:B------:R-:W-:Y:S01]  /*ae30*/  IADD3 R36, P5, R45, R72.reuse, RZ ;  /* 0x000000482d247210 */ /* 0x080fe20007fbe0ff */
[----:B------:R1:W-:Y:S05]  /*ae40*/  STG.E.U16 desc[UR48][R40.64], R22 ;  /* 0x0000001628007986 */ /* 0x0003ea000c101530 */
[----:B------:R-:W2:Y:S01]  /*ae50*/  LDC R12, c[0x0][0x278] ;  /* 0x00009e00ff0c7b82 */ /* 0x000ea20000000800 */
[----:B------:R-:W-:Y:S01]  /*ae60*/  IADD3 R24, P4, R37, R72, RZ ;  /* 0x0000004825187210 */ /* 0x000fe20007f9e0ff */
[----:B------:R0:W-:Y:S01]  /*ae70*/  STG.E.U16 desc[UR48][R42.64], R61 ;  /* 0x0000003d2a007986 */ /* 0x0001e2000c101530 */
[----:B----4-:R-:W-:Y:S01]  /*ae80*/  IMAD R39, R8, 0xca, RZ ;  /* 0x000000ca08277824 */ /* 0x010fe200078e02ff */
[-C--:B------:R-:W-:Y:S01]  /*ae90*/  LEA.HI.X.SX32 R37, R33, R73.reuse, 0x1, P5 ;  /* 0x0000004921257211 */ /* 0x080fe200028f0eff */
[----:B------:R-:W-:Y:S01]  /*aea0*/  IMAD R33, R35, 0x65, RZ ;  /* 0x0000006523217824 */ /* 0x000fe200078e02ff */
[----:B------:R-:W-:-:S02]  /*aeb0*/  LEA.HI.X.SX32 R25, R25, R73, 0x1, P4 ;  /* 0x0000004919197211 */ /* 0x000fc400020f0eff */
[----:B------:R-:W3:Y:S01]  /*aec0*/  LDC R14, c[0x0][0x278] ;  /* 0x00009e00ff0e7b82 */ /* 0x000ee20000000800 */
[-C--:B------:R-:W-:Y:S01]  /*aed0*/  IADD3 R38, P5, R39, R72.reuse, RZ ;  /* 0x0000004827267210 */ /* 0x080fe20007fbe0ff */
[----:B-1----:R-:W-:Y:S01]  /*aee0*/  IMAD R41, R18, 0xcc, RZ ;  /* 0x000000cc12297824 */ /* 0x002fe200078e02ff */
[----:B------:R-:W-:Y:S01]  /*aef0*/  PRMT R22, R62, 0x7632, R22 ;  /* 0x000076323e167816 */ /* 0x000fe20000000016 */
[----:B------:R-:W-:Y:S01]  /*af00*/  STG.E.U16 desc[UR48][R36.64], R26 ;  /* 0x0000001a24007986 */ /* 0x000fe2000c101530 */
[-C--:B------:R-:W-:Y:S01]  /*af10*/  LEA.HI.X.SX32 R39, R33, R73.reuse, 0x1, P5 ;  /* 0x0000004921277211 */ /* 0x080fe200028f0eff */
[----:B------:R-:W-:Y:S01]  /*af20*/  IMAD R33, R35, 0x67, RZ ;  /* 0x0000006723217824 */ /* 0x000fe200078e02ff */
[----:B------:R-:W-:Y:S01]  /*af30*/  IADD3 R40, P6, R41, R72, RZ ;  /* 0x0000004829287210 */ /* 0x000fe20007fde0ff */
[----:B------:R-:W1:Y:S01]  /*af40*/  LDC R20, c[0x0][0x278] ;  /* 0x00009e00ff147b82 */ /* 0x000e620000000800 */
[----:B0-----:R-:W-:Y:S01]  /*af50*/  IMAD R43, R10, 0xce, RZ ;  /* 0x000000ce0a2b7824 */ /* 0x001fe200078e02ff */
[----:B------:R0:W-:Y:S01]  /*af60*/  STG.E.U16 desc[UR48][R24.64], R62 ;  /* 0x0000003e18007986 */ /* 0x0001e2000c101530 */
[----:B------:R-:W-:-:S03]  /*af70*/  LEA.HI.X.SX32 R41, R79, R73, 0x1, P6 ;  /* 0x000000494f297211 */ /* 0x000fc600030f0eff */
[----:B------:R2:W-:Y:S02]  /*af80*/  STG.E.U16 desc[UR48][R38.64], R22 ;  /* 0x0000001626007986 */ /* 0x0005e4000c101530 */
[----:B------:R-:W4:Y:S02]  /*af90*/  LDC R8, c[0x0][0x278] ;  /* 0x00009e00ff087b82 */ /* 0x000f240000000800 */
[----:B------:R-:W-:Y:S01]  /*afa0*/  STG.E.U16 desc[UR48][R40.64], R63 ;  /* 0x0000003f28007986 */ /* 0x000fe2000c101530 */
[----:B0-----:R-:W-:-:S05]  /*afb0*/  IADD3 R24, P5, R43, R72, RZ ;  /* 0x000000482b187210 */ /* 0x001fca0007fbe0ff */
[----:B------:R-:W0:Y:S01]  /*afc0*/  LDC R16, c[0x0][0x278] ;  /* 0x00009e00ff107b82 */ /* 0x000e220000000800 */
[----:B---3--:R-:W-:Y:S01]  /*afd0*/  IMAD R37, R14, 0xd0, RZ ;  /* 0x000000d00e257824 */ /* 0x008fe200078e02ff */
[----:B------:R-:W-:Y:S01]  /*afe0*/  LEA.HI.X.SX32 R25, R33, R73, 0x1, P5 ;  /* 0x0000004921197211 */ /* 0x000fe200028f0eff */
[----:B--2---:R-:W-:Y:S01]  /*aff0*/  IMAD R39, R12, 0xd2, RZ ;  /* 0x000000d20c277824 */ /* 0x004fe200078e02ff */
[----:B------:R-:W-:Y:S01]  /*b000*/  PRMT R22, R64, 0x7632, R22 ;  /* 0x0000763240167816 */ /* 0x000fe20000000016 */
[----:B------:R-:W-:Y:S01]  /*b010*/  IMAD R33, R35, 0x69, RZ ;  /* 0x0000006923217824 */ /* 0x000fe200078e02ff */
[-C--:B------:R-:W-:Y:S01]  /*b020*/  IADD3 R26, P4, R37, R72.reuse, RZ ;  /* 0x00000048251a7210 */ /* 0x080fe20007f9e0ff */
[----:B------:R2:W-:Y:S01]  /*b030*/  STG.E.U16 desc[UR48][R24.64], R30 ;  /* 0x0000001e18007986 */ /* 0x0005e2000c101530 */
[----:B------:R-:W3:Y:S01]  /*b040*/  LDC R18, c[0x0][0x278] ;  /* 0x00009e00ff127b82 */ /* 0x000ee20000000800 */
[----:B-1----:R-:W-:Y:S01]  /*b050*/  IMAD R43, R20, 0xd4, RZ ;  /* 0x000000d4142b7824 */ /* 0x002fe200078e02ff */
[----:B------:R-:W-:-:S02]  /*b060*/  IADD3 R36, P5, R39, R72, RZ ;  /* 0x0000004827247210 */ /* 0x000fc40007fbe0ff */
[-C--:B------:R-:W-:Y:S02]  /*b070*/  LEA.HI.X.SX32 R27, R27, R73.reuse, 0x1, P4 ;  /* 0x000000491b1b7211 */ /* 0x080fe400020f0eff */
[-C--:B------:R-:W-:Y:S02]  /*b080*/  IADD3 R28, P6, R43, R72.reuse, RZ ;  /* 0x000000482b1c7210 */ /* 0x080fe40007fde0ff */
[----:B------:R-:W1:Y:S01]  /*b090*/  LDC R10, c[0x0][0x278] ;  /* 0x00009e00ff0a7b82 */ /* 0x000e620000000800 */
[-C--:B------:R-:W-:Y:S01]  /*b0a0*/  LEA.HI.X.SX32 R37, R33, R73.reuse, 0x1, P5 ;  /* 0x0000004921257211 */ /* 0x080fe200028f0eff */
[----:B----4-:R-:W-:Y:S01]  /*b0b0*/  IMAD R33, R8, 0xd6, RZ ;  /* 0x000000d608217824 */ /* 0x010fe200078e02ff */
[-C--:B------:R-:W-:Y:S01]  /*b0c0*/  LEA.HI.X.SX32 R29, R29, R73.reuse, 0x1, P6 ;  /* 0x000000491d1d7211 */ /* 0x080fe200030f0eff */
[----:B------:R4:W-:Y:S01]  /*b0d0*/  STG.E.U16 desc[UR48][R26.64], R64 ;  /* 0x000000401a007986 */ /* 0x0009e2000c101530 */
[----:B--2---:R-:W-:Y:S02]  /*b0e0*/  IMAD R25, R35, 0x6b, RZ ;  /* 0x0000006b23197824 */ /* 0x004fe400078e02ff */
[----:B------:R-:W-:Y:S01]  /*b0f0*/  IADD3 R24, P5, R33, R72, RZ ;  /* 0x0000004821187210 */ /* 0x000fe20007fbe0ff */
[----:B------:R-:W2:Y:S01]  /*b100*/  LDC R12, c[0x0][0x278] ;  /* 0x00009e00ff0c7b82 */ /* 0x000ea20000000800 */
[----:B------:R5:W-:Y:S01]  /*b110*/  STG.E.U16 desc[UR48][R36.64], R22 ;  /* 0x0000001624007986 */ /* 0x000be2000c101530 */
[----:B0-----:R-:W-:Y:S01]  /*b120*/  IMAD R39, R16, 0xd8, RZ ;  /* 0x000000d810277824 */ /* 0x001fe200078e02ff */
[----:B------:R-:W-:-:S02]  /*b130*/  LEA.HI.X.SX32 R25, R25, R73, 0x1, P5 ;  /* 0x0000004919197211 */ /* 0x000fc400028f0eff */
[----:B------:R3:W-:Y:S02]  /*b140*/  STG.E.U16 desc[UR48][R28.64], R65 ;  /* 0x000000411c007986 */ /* 0x0007e4000c101530 */
[----:B------:R-:W-:Y:S01]  /*b150*/  IADD3 R16, P4, R39, R72, RZ ;  /* 0x0000004827107210 */ /* 0x000fe20007f9e0ff */
[----:B------:R-:W0:Y:S01]  /*b160*/  LDC R14, c[0x0][0x278] ;  /* 0x00009e00ff0e7b82 */ /* 0x000e220000000800 */
[----:B----4-:R-:W-:Y:S01]  /*b170*/  IMAD R27, R35, 0x6d, RZ ;  /* 0x0000006d231b7824 */ /* 0x010fe200078e02ff */
[----:B------:R4:W-:Y:S01]  /*b180*/  STG.E.U16 desc[UR48][R24.64], R34 ;  /* 0x0000002218007986 */ /* 0x0009e2000c101530 */
[----:B------:R-:W-:Y:S02]  /*b190*/  LEA.HI.X.SX32 R17, R17, R73, 0x1, P4 ;  /* 0x0000004911117211 */ /* 0x000fe400020f0eff */
[----:B-----5:R-:W-:Y:S02]  /*b1a0*/  PRMT R22, R66, 0x7632, R22 ;  /* 0x0000763242167816 */ /* 0x020fe40000000016 */
[----:B------:R-:W-:Y:S01]  /*b1b0*/  PRMT R36, R67, 0x7632, R36 ;  /* 0x0000763243247816 */ /* 0x000fe20000000024 */
[----:B------:R-:W5:Y:S01]  /*b1c0*/  LDC R8, c[0x0][0x278] ;  /* 0x00009e00ff087b82 */ /* 0x000f620000000800 */
[----:B---3--:R-:W-:Y:S01]  /*b1d0*/  IMAD R29, R18, 0xdc, RZ ;  /* 0x000000dc121d7824 */ /* 0x008fe200078e02ff */
[----:B------:R3:W-:Y:S01]  /*b1e0*/  STG.E.U16 desc[UR48][R16.64], R66 ;  /* 0x0000004210007986 */ /* 0x0007e2000c101530 */
[----:B-1----:R-:W-:-:S03]  /*b1f0*/  IMAD R33, R10, 0xda, RZ ;  /* 0x000000da0a217824 */ /* 0x002fc600078e02ff */
[-C--:B------:R-:W-:Y:S01]  /*b200*/  IADD3 R28, P6, R29, R72.reuse, RZ ;  /* 0x000000481d1c7210 */ /* 0x080fe20007fde0ff */
[----:B----4-:R-:W-:Y:S01]  /*b210*/  IMAD R25, R35, 0x6f, RZ ;  /* 0x0000006f23197824 */ /* 0x010fe200078e02ff */
[----:B------:R-:W1:Y:S01]  /*b220*/  LDC R20, c[0x0][0x278] ;  /* 0x00009e00ff147b82 */ /* 0x000e620000000800 */
[-C--:B------:R-:W-:Y:S02]  /*b230*/  IADD3 R26, P5, R33, R72.reuse, RZ ;  /* 0x00000048211a7210 */ /* 0x080fe40007fbe0ff */
[-C--:B------:R-:W-:Y:S01]  /*b240*/  LEA.HI.X.SX32 R29, R31, R73.reuse, 0x1, P6 ;  /* 0x000000491f1d7211 */ /* 0x080fe200030f0eff */
[----:B--2---:R-:W-:Y:S01]  /*b250*/  IMAD R31, R12, 0xde, RZ ;  /* 0x000000de0c1f7824 */ /* 0x004fe200078e02ff */
[----:B------:R-:W-:Y:S02]  /*b260*/  LEA.HI.X.SX32 R27, R27, R73, 0x1, P5 ;  /* 0x000000491b1b7211 */ /* 0x000fe400028f0eff */
[----:B------:R-:W-:Y:S01]  /*b270*/  PRMT R34, R69, 0x7632, R34 ;  /* 0x0000763245227816 */ /* 0x000fe20000000022 */
[----:B------:R-:W2:Y:S01]  /*b280*/  LDC R10, c[0x0][0x278] ;  /* 0x00009e00ff0a7b82 */ /* 0x000ea20000000800 */
[----:B0-----:R-:W-:Y:S01]  /*b290*/  IMAD R33, R14, 0xe0, RZ ;  /* 0x000000e00e217824 */ /* 0x001fe200078e02ff */
[----:B------:R5:W-:Y:S01]  /*b2a0*/  STG.E.U16 desc[UR48][R26.64], R22 ;  /* 0x000000161a007986 */ /* 0x000be2000c101530 */
[----:B---3--:R-:W-:-:S03]  /*b2b0*/  IADD3 R16, P5, R31, R72, RZ ;  /* 0x000000481f107210 */ /* 0x008fc60007fbe0ff */
[----:B------:R2:W-:Y:S01]  /*b2c0*/  STG.E.U16 desc[UR48][R28.64], R67 ;  /* 0x000000431c007986 */ /* 0x0005e2000c101530 */
[----:B------:R-:W-:Y:S01]  /*b2d0*/  LEA.HI.X.SX32 R17, R25, R73, 0x1, P5 ;  /* 0x0000004919117211 */ /* 0x000fe200028f0eff */
[----:B------:R-:W0:Y:S01]  /*b2e0*/  LDC R18, c[0x0][0x278] ;  /* 0x00009e00ff127b82 */ /* 0x000e220000000800 */
[----:B------:R-:W-:-:S03]  /*b2f0*/  IMAD R25, R35, 0x71, RZ ;  /* 0x0000007123197824 */ /* 0x000fc600078e02ff */
[----:B------:R3:W-:Y:S01]  /*b300*/  STG.E.U16 desc[UR48][R16.64], R36 ;  /* 0x0000002410007986 */ /* 0x0007e2000c101530 */
[----:B-----5:R-:W-:Y:S01]  /*b310*/  IMAD R27, R8, 0xe2, RZ ;  /* 0x000000e2081b7824 */ /* 0x020fe200078e02ff */
[----:B------:R-:W-:Y:S01]  /*b320*/  PRMT R8, R68, 0x7632, R8 ;  /* 0x0000763244087816 */ /* 0x000fe20000000008 */
[----:B-1----:R-:W-:Y:S01]  /*b330*/  IMAD R31, R20, 0xe4, RZ ;  /* 0x000000e4141f7824 */ /* 0x002fe200078e02ff */
[----:B------:R-:W1:Y:S01]  /*b340*/  LDC R12, c[0x0][0x278] ;  /* 0x00009e00ff0c7b82 */ /* 0x000e620000000800 */
[-C--:B------:R-:W-:Y:S02]  /*b350*/  IADD3 R20, P4, R33, R72.reuse, RZ ;  /* 0x0000004821147210 */ /* 0x080fe40007f9e0ff */
[-C--:B------:R-:W-:Y:S02]  /*b360*/  IADD3 R24, P5, R27, R72.reuse, RZ ;  /* 0x000000481b187210 */ /* 0x080fe40007fbe0ff */
[----:B------:R-:W-:Y:S02]  /*b370*/  IADD3 R22, P6, R31, R72, RZ ;  /* 0x000000481f167210 */ /* 0x000fe40007fde0ff */
[-C--:B------:R-:W-:Y:S01]  /*b380*/  LEA.HI.X.SX32 R21, R21, R73.reuse, 0x1, P4 ;  /* 0x0000004915157211 */ /* 0x080fe200020f0eff */
[----:B------:R-:W4:Y:S01]  /*b390*/  LDC R30, c[0x0][0x278] ;  /* 0x00009e00ff1e7b82 */ /* 0x000f220000000800 */
[-C--:B------:R-:W-:Y:S01]  /*b3a0*/  LEA.HI.X.SX32 R25, R25, R73.reuse, 0x1, P5 ;  /* 0x0000004919197211 */ /* 0x080fe200028f0eff */
[----:B--2---:R-:W-:Y:S01]  /*b3b0*/  IMAD R29, R10, 0xe6, RZ ;  /* 0x000000e60a1d7824 */ /* 0x004fe200078e02ff */
[----:B------:R-:W-:Y:S01]  /*b3c0*/  LEA.HI.X.SX32 R23, R23, R73, 0x1, P6 ;  /* 0x0000004917177211 */ /* 0x000fe200030f0eff */
[----:B------:R-:W-:Y:S01]  /*b3d0*/  STG.E.U16 desc[UR48][R20.64], R68 ;  /* 0x0000004414007986 */ /* 0x000fe2000c101530 */
[----:B---3--:R-:W-:-:S02]  /*b3e0*/  IMAD R17, R35, 0x73, RZ ;  /* 0x0000007323117824 */ /* 0x008fc400078e02ff */
[----:B0-----:R-:W-:Y:S01]  /*b3f0*/  IMAD R31, R18, 0xe8, RZ ;  /* 0x000000e8121f7824 */ /* 0x001fe200078e02ff */
[----:B------:R-:W0:Y:S01]  /*b400*/  LDC R14, c[0x0][0x278] ;  /* 0x00009e00ff0e7b82 */ /* 0x000e220000000800 */
[----:B------:R2:W-:Y:S01]  /*b410*/  STG.E.U16 desc[UR48][R24.64], R8 ;  /* 0x0000000818007986 */ /* 0x0005e2000c101530 */
[----:B------:R-:W-:-:S03]  /*b420*/  IADD3 R16, P5, R29, R72, RZ ;  /* 0x000000481d107210 */ /* 0x000fc60007fbe0ff */
[----:B------:R-:W-:Y:S01]  /*b430*/  STG.E.U16 desc[UR48][R22.64], R69 ;  /* 0x0000004516007986 */ /* 0x000fe2000c101530 */
[-C--:B------:R-:W-:Y:S02]  /*b440*/  LEA.HI.X.SX32 R17, R17, R73.reuse, 0x1, P5 ;  /* 0x0000004911117211 */ /* 0x080fe400028f0eff */
[----:B------:R-:W3:Y:S01]  /*b450*/  LDC R26, c[0x0][0x278] ;  /* 0x00009e00ff1a7b82 */ /* 0x000ee20000000800 */
[----:B------:R-:W5:Y:S01]  /*b460*/  LDS.128 R20, [R89] ;  /* 0x0000000059147984 */ /* 0x000f620000000c00 */
[----:B-1----:R-:W-:Y:S01]  /*b470*/  IMAD R33, R12, 0xea, RZ ;  /* 0x000000ea0c217824 */ /* 0x002fe200078e02ff */
[----:B------:R-:W-:Y:S02]  /*b480*/  PRMT R12, R70, 0x7632, R12 ;  /* 0x00007632460c7816 */ /* 0x000fe4000000000c */
[-C--:B--2---:R-:W-:Y:S01]  /*b490*/  IADD3 R8, P4, R31, R72.reuse, RZ ;  /* 0x000000481f087210 */ /* 0x084fe20007f9e0ff */
[----:B------:R-:W-:Y:S01]  /*b4a0*/  IMAD R25, R35, 0x75, RZ ;  /* 0x0000007523197824 */ /* 0x000fe200078e02ff */
[----:B------:R-:W-:Y:S01]  /*b4b0*/  IADD3 R24, P5, R33, R72, RZ ;  /* 0x0000004821187210 */ /* 0x000fe20007fbe0ff */
[----:B------:R-:W1:Y:S01]  /*b4c0*/  LDC R27, c[0x0][0x278] ;  /* 0x00009e00ff1b7b82 */ /* 0x000e620000000800 */
[----:B----4-:R-:W-:Y:S01]  /*b4d0*/  IMAD R29, R30, 0xec, RZ ;  /* 0x000000ec1e1d7824 */ /* 0x010fe200078e02ff */
[-C--:B------:R-:W-:Y:S01]  /*b4e0*/  LEA.HI.X.SX32 R9, R9, R73.reuse, 0x1, P4 ;  /* 0x0000004909097211 */ /* 0x080fe200020f0eff */
[----:B------:R2:W-:Y:S01]  /*b4f0*/  STG.E.U16 desc[UR48][R16.64], R34 ;  /* 0x0000002210007986 */ /* 0x0005e2000c101530 */
[----:B------:R-:W-:-:S02]  /*b500*/  LEA.HI.X.SX32 R25, R25, R73, 0x1, P5 ;  /* 0x0000004919197211 */ /* 0x000fc400028f0eff */
[----:B------:R-:W-:Y:S01]  /*b510*/  IADD3 R18, P6, R29, R72, RZ ;  /* 0x000000481d127210 */ /* 0x000fe20007fde0ff */
[----:B------:R4:W-:Y:S01]  /*b520*/  STG.E.U16 desc[UR48][R8.64], R70 ;  /* 0x0000004608007986 */ /* 0x0009e2000c101530 */
[----:B------:R-:W5:Y:S01]  /*b530*/  LDC R10, c[0x0][0x278] ;  /* 0x00009e00ff0a7b82 */ /* 0x000f620000000800 */
[----:B0-----:R-:W-:Y:S01]  /*b540*/  IMAD R31, R14, 0xee, RZ ;  /* 0x000000ee0e1f7824 */ /* 0x001fe200078e02ff */
[----:B------:R-:W-:Y:S01]  /*b550*/  LEA.HI.X.SX32 R19, R19, R73, 0x1, P6 ;  /* 0x0000004913137211 */ /* 0x000fe200030f0eff */
[----:B------:R-:W-:Y:S01]  /*b560*/  STG.E.U16 desc[UR48][R24.64], R12 ;  /* 0x0000000c18007986 */ /* 0x000fe2000c101530 */
[----:B------:R-:W-:-:S03]  /*b570*/  PRMT R30, R71, 0x7632, R30 ;  /* 0x00007632471e7816 */ /* 0x000fc6000000001e */
[----:B------:R0:W-:Y:S01]  /*b580*/  STG.E.U16 desc[UR48][R18.64], R71 ;  /* 0x0000004712007986 */ /* 0x0001e2000c101530 */
[----:B------:R-:W5:Y:S01]  /*b590*/  LDC R28, c[0x0][0x278] ;  /* 0x00009e00ff1c7b82 */ /* 0x000f620000000800 */
[----:B---3--:R-:W-:Y:S01]  /*b5a0*/  IMAD R33, R26, 0xf0, RZ ;  /* 0x000000f01a217824 */ /* 0x008fe200078e02ff */
[----:B--2---:R-:W-:Y:S01]  /*b5b0*/  IADD3 R16, P4, R31, R72, RZ ;  /* 0x000000481f107210 */ /* 0x004fe20007f9e0ff */
[----:B------:R-:W-:-:S03]  /*b5c0*/  IMAD R17, R35, 0x77, RZ ;  /* 0x0000007723117824 */ /* 0x000fc600078e02ff */
[-C--:B----4-:R-:W-:Y:S02]  /*b5d0*/  IADD3 R8, P5, R33, R72.reuse, RZ ;  /* 0x0000004821087210 */ /* 0x090fe40007fbe0ff */
[----:B------:R-:W2:Y:S01]  /*b5e0*/  LDC R14, c[0x0][0x278] ;  /* 0x00009e00ff0e7b82 */ /* 0x000ea20000000800 */
[----:B-1----:R-:W-:Y:S01]  /*b5f0*/  IMAD R27, R27, 0xf2, RZ ;  /* 0x000000f21b1b7824 */ /* 0x002fe200078e02ff */
[-C--:B------:R-:W-:Y:S01]  /*b600*/  LEA.HI.X.SX32 R17, R17, R73.reuse, 0x1, P4 ;  /* 0x0000004911117211 */ /* 0x080fe200020f0eff */
[----:B0-----:R-:W-:Y:S01]  /*b610*/  IMAD R19, R35, 0x79, RZ ;  /* 0x0000007923137824 */ /* 0x001fe200078e02ff */
[-C--:B------:R-:W-:Y:S02]  /*b620*/  LEA.HI.X.SX32 R9, R13, R73.reuse, 0x1, P5 ;  /* 0x000000490d097211 */ /* 0x080fe400028f0eff */
[----:B------:R-:W-:Y:S01]  /*b630*/  IADD3 R12, P4, R27, R72, RZ ;  /* 0x000000481b0c7210 */ /* 0x000fe20007f9e0ff */
[----:B------:R0:W-:Y:S01]  /*b640*/  STG.E.U16 desc[UR48][R16.64], R30 ;  /* 0x0000001e10007986 */ /* 0x0001e2000c101530 */
[----:B------:R-:W1:Y:S01]  /*b650*/  LDC R29, c[0x0][0x278] ;  /* 0x00009e00ff1d7b82 */ /* 0x000e620000000800 */
[----:B-----5:R-:W-:Y:S01]  /*b660*/  IMAD R25, R10, 0xf4, RZ ;  /* 0x000000f40a197824 */ /* 0x020fe200078e02ff */
[----:B------:R-:W-:Y:S01]  /*b670*/  LEA.HI.X.SX32 R13, R19, R73, 0x1, P4 ;  /* 0x00000049130d7211 */ /* 0x000fe200020f0eff */
[----:B------:R3:W-:Y:S01]  /*b680*/  STG.E.U16 desc[UR48][R8.64], R20 ;  /* 0x0000001408007986 */ /* 0x0007e2000c101530 */
[----:B------:R-:W-:-:S02]  /*b690*/  PRMT R24, R20, 0x7632, R24 ;  /* 0x0000763214187816 */ /* 0x000fc40000000018 */
[-C--:B------:R-:W-:Y:S02]  /*b6a0*/  IADD3 R10, P5, R25, R72.reuse, RZ ;  /* 0x00000048190a7210 */ /* 0x080fe40007fbe0ff */
[----:B------:R-:W4:Y:S01]  /*b6b0*/  LDC R26, c[0x0][0x278] ;  /* 0x00009e00ff1a7b82 */ /* 0x000f220000000800 */
[----:B------:R-:W-:Y:S01]  /*b6c0*/  IMAD R19, R28, 0xf6, RZ ;  /* 0x000000f61c137824 */ /* 0x000fe200078e02ff */
[-C--:B------:R-:W-:Y:S01]  /*b6d0*/  LEA.HI.X.SX32 R11, R11, R73.reuse, 0x1, P5 ;  /* 0x000000490b0b7211 */ /* 0x080fe200028f0eff */
[----:B0-----:R-:W-:Y:S01]  /*b6e0*/  IMAD R17, R35, 0x7b, RZ ;  /* 0x0000007b23117824 */ /* 0x001fe200078e02ff */
[----:B------:R0:W-:Y:S02]  /*b6f0*/  STG.E.U16 desc[UR48][R12.64], R24 ;  /* 0x000000180c007986 */ /* 0x0001e4000c101530 */
[----:B------:R-:W-:Y:S01]  /*b700*/  IADD3 R16, P4, R19, R72, RZ ;  /* 0x0000004813107210 */ /* 0x000fe20007f9e0ff */
[----:B------:R-:W-:Y:S01]  /*b710*/  IMAD R19, R35, 0x7d, RZ ;  /* 0x0000007d23137824 */ /* 0x000fe200078e02ff */
[----:B------:R-:W5:Y:S01]  /*b720*/  LDC R18, c[0x0][0x278] ;  /* 0x00009e00ff127b82 */ /* 0x000f620000000800 */
[----:B--2---:R-:W-:Y:S01]  /*b730*/  IMAD R25, R14, 0xf8, RZ ;  /* 0x000000f80e197824 */ /* 0x004fe200078e02ff */
[----:B------:R2:W-:Y:S01]  /*b740*/  STG.E.U16 desc[UR48][R10.64], R21 ;  /* 0x000000150a007986 */ /* 0x0005e2000c101530 */
[----:B------:R-:W-:Y:S01]  /*b750*/  LEA.HI.X.SX32 R17, R17, R73, 0x1, P4 ;  /* 0x0000004911117211 */ /* 0x000fe200020f0eff */
[----:B------:R-:W-:-:S02]  /*b760*/  IMAD R35, R35, 0x7f, RZ ;  /* 0x0000007f23237824 */ /* 0x000fc400078e02ff */
[----:B---3--:R-:W-:Y:S01]  /*b770*/  IADD3 R8, P5, R25, R72, RZ ;  /* 0x0000004819087210 */ /* 0x008fe20007fbe0ff */
[----:B-1----:R-:W-:-:S03]  /*b780*/  IMAD R29, R29, 0xfa, RZ ;  /* 0x000000fa1d1d7824 */ /* 0x002fc600078e02ff */
[----:B------:R-:W-:Y:S02]  /*b790*/  LEA.HI.X.SX32 R9, R3, R73, 0x1, P5 ;  /* 0x0000004903097211 */ /* 0x000fe400028f0eff */
[----:B0-----:R-:W-:Y:S02]  /*b7a0*/  IADD3 R12, P4, R29, R72, RZ ;  /* 0x000000481d0c7210 */ /* 0x001fe40007f9e0ff */
[----:B--2---:R-:W-:Y:S01]  /*b7b0*/  PRMT R11, R21, 0x7632, R11 ;  /* 0x00007632150b7816 */ /* 0x004fe2000000000b */
[----:B----4-:R-:W-:-:S04]  /*b7c0*/  IMAD R13, R26, 0xfc, RZ ;  /* 0x000000fc1a0d7824 */ /* 0x010fc800078e02ff */
[----:B------:R0:W-:Y:S01]  /*b7d0*/  STG.E.U16 desc[UR48][R16.64], R11 ;  /* 0x0000000b10007986 */ /* 0x0001e2000c101530 */
[-C--:B------:R-:W-:Y:S02]  /*b7e0*/  IADD3 R10, P5, R13, R72.reuse, RZ ;  /* 0x000000480d0a7210 */ /* 0x080fe40007fbe0ff */
[----:B------:R-:W-:Y:S01]  /*b7f0*/  LEA.HI.X.SX32 R13, R19, R73, 0x1, P4 ;  /* 0x00000049130d7211 */ /* 0x000fe200020f0eff */
[----:B-----5:R-:W-:Y:S01]  /*b800*/  IMAD R3, R18, 0xfe, RZ ;  /* 0x000000fe12037824 */ /* 0x020fe200078e02ff */
[----:B------:R-:W-:Y:S04]  /*b810*/  STG.E.U16 desc[UR48][R8.64], R22 ;  /* 0x0000001608007986 */ /* 0x000fe8000c101530 */
[----:B------:R-:W-:Y:S02]  /*b820*/  IADD3 R14, P4, R3, R72, RZ ;  /* 0x00000048030e7210 */ /* 0x000fe40007f9e0ff */
[----:B------:R-:W-:-:S02]  /*b830*/  FSEL R3, R88, -INF , P0 ;  /* 0xff80000058037808 */ /* 0x000fc40000000000 */
[----:B0-----:R-:W-:Y:S02]  /*b840*/  PRMT R17, R22, 0x7632, R17 ;  /* 0x0000763216117816 */ /* 0x001fe40000000011 */
[-C--:B------:R-:W-:Y:S01]  /*b850*/  LEA.HI.X.SX32 R11, R15, R73.reuse, 0x1, P5 ;  /* 0x000000490f0b7211 */ /* 0x080fe200028f0eff */
[----:B------:R-:W-:Y:S01]  /*b860*/  FFMA R7, R3, 0.69314718246459960938, R4 ;  /* 0x3f31721803077823 */ /* 0x000fe20000000004 */
[----:B------:R-:W-:Y:S01]  /*b870*/  LEA.HI.X.SX32 R15, R35, R73, 0x1, P4 ;  /* 0x00000049230f7211 */ /* 0x000fe200020f0eff */
[----:B------:R0:W-:Y:S01]  /*b880*/  STG.E.U16 desc[UR48][R12.64], R17 ;  /* 0x000000110c007986 */ /* 0x0001e2000c101530 */
[----:B------:R-:W-:-:S03]  /*b890*/  IMAD.SHL.U32 R3, R2, 0x4, RZ ;  /* 0x0000000402037824 */ /* 0x000fc600078e00ff */
[----:B------:R1:W-:Y:S01]  /*b8a0*/  STG.E.U16 desc[UR48][R10.64], R23 ;  /* 0x000000170a007986 */ /* 0x0003e2000c101530 */
[----:B0-----:R-:W-:Y:S01]  /*b8b0*/  PRMT R13, R23, 0x7632, R13 ;  /* 0x00007632170d7816 */ /* 0x001fe2000000000d */
[----:B-1----:R-:W0:Y:S04]  /*b8c0*/  LDC.64 R10, c[0x0][0x230] ;  /* 0x00008c00ff0a7b82 */ /* 0x002e280000000a00 */
[----:B------:R-:W-:Y:S04]  /*b8d0*/  STG.E.U16 desc[UR48][R14.64], R13 ;  /* 0x0000000d0e007986 */ /* 0x000fe8000c101530 */
[----:B------:R-:W-:Y:S01]  /*b8e0*/  BAR.SYNC.DEFER_BLOCKING 0x0 ;  /* 0x0000000000007b1d */ /* 0x000fe20000010000 */
[----:B0-----:R-:W-:-:S04]  /*b8f0*/  IADD3 R2, P0, P1, R3, UR6, R10 ;  /* 0x0000000603027c10 */ /* 0x001fc8000f91e00a */
[----:B------:R-:W-:Y:S01]  /*b900*/  IADD3.X R3, R0, UR5, R11, P0, P1 ;  /* 0x0000000500037c10 */ /* 0x000fe200087e240b */
[----:B------:R-:W-:Y:S04]  /*b910*/  STS.64 [R5+UR9], R152 ;  /* 0x0000009805007988 */ /* 0x000fe80008000a09 */
[----:B------:R-:W-:Y:S01]  /*b920*/  STS.64 [R5+UR9+0x200], R6 ;  /* 0x0002000605007988 */ /* 0x000fe20008000a09 */
[----:B------:R-:W-:Y:S06]  /*b930*/  BAR.SYNC.DEFER_BLOCKING 0x0 ;  /* 0x0000000000007b1d */ /* 0x000fec0000010000 */
[----:B------:R-:W0:Y:S04]  /*b940*/  LDS R9, [R32] ;  /* 0x0000000020097984 */ /* 0x000e280000000800 */
[----:B0-----:R-:W-:Y:S01]  /*b950*/  STG.E desc[UR48][R2.64], R9 ;  /* 0x0000000902007986 */ /* 0x001fe2000c101930 */
[----:B------:R-:W-:Y:S05]  /*b960*/  EXIT ;  /* 0x000000000000794d */ /* 0x000fea0003800000 */
.L_x_2:
[----:B------:R-:W-:-:S00]  /*b970*/  BRA `(.L_x_2) ;  /* 0xfffffffc00fc7947 */ /* 0x000fc0000383ffff */
[----:B------:R-:W-:-:S00]  /*b980*/  NOP ;  /* 0x0000000000007918 */ /* 0x000fc00000000000 */
[----:B------:R-:W-:-:S00]  /*b990*/  NOP ;  /* 0x0000000000007918 */ /* 0x000fc00000000000 */
[----:B------:R-:W-:-:S00]  /*b9a0*/  NOP ;  /* 0x0000000000007918 */ /* 0x000fc00000000000 */
[----:B------:R-:W-:-:S00]  /*b9b0*/  NOP ;  /* 0x0000000000007918 */ /* 0x000fc00000000000 */
[----:B------:R-:W-:-:S00]  /*b9c0*/  NOP ;  /* 0x0000000000007918 */ /* 0x000fc00000000000 */
[----:B------:R-:W-:-:S00]  /*b9d0*/  NOP ;  /* 0x0000000000007918 */ /* 0x000fc00000000000 */
[----:B------:R-:W-:-:S00]  /*b9e0*/  NOP ;  /* 0x0000000000007918 */ /* 0x000fc00000000000 */
[----:B------:R-:W-:-:S00]  /*b9f0*/  NOP ;  /* 0x0000000000007918 */ /* 0x000fc00000000000 */
.L_x_3:


//--------------------- .nv.global.init           --------------------------
	.section	.nv.global.init,"aw",@progbits
.nv.global.init:
	.type		_$_str,@object
	.size		_$_str,(.L_0 - _$_str)
_$_str:
        /*0000*/ 	.byte	0x5f, 0x5f, 0x43, 0x55, 0x44, 0x41, 0x5f, 0x46, 0x54, 0x5a, 0x00
.L_0:


//--------------------- .nv.shared.attn_fwd       --------------------------
	.section	.nv.shared.attn_fwd,"aw",@nobits
	.sectionflags	@""
	.align	16
	.zero		1024


//--------------------- .nv.shared.reserved.0     --------------------------
	.section	.nv.shared.reserved.0,"aw",@nobits
	.weak		__nv_reservedSMEM_offset_0_alias
	.size		__nv_reservedSMEM_offset_0_alias, 0, 0
	.other		__nv_reservedSMEM_offset_0_alias,@"STO_CUDA_RESERVED_SHARED STV_DEFAULT"
__nv_reservedSMEM_offset_0_alias:
	.zero		0


//--------------------- .nv.constant0.attn_fwd    --------------------------
	.section	.nv.constant0.attn_fwd,"a",@progbits
	.sectionflags	@""
	.align	4
.nv.constant0.attn_fwd:
	.zero		664


//--------------------- SYMBOLS --------------------------

	.type		.nv.reservedSmem.offset0,@object
	.size		.nv.reservedSmem.offset0,0x4
